	.target	sm_90a

	.elftype	@"ET_EXEC"


//--------------------- .note.nv.tkinfo           --------------------------
	.section	.note.nv.tkinfo,"",@"SHT_NOTE"
	.sectionflags	@"SHF_NOTE_NV_TKINFO"
	.tkinfo
        /*0018*/ 	.word	0x00000002
        /*0030*/ 	.string	""
        /*0030*/ 	.string	"ptxas"
        /*0030*/ 	.string	"Cuda compilation tools, release 13.0, V13.0.88"
        /*0030*/ 	.string	"Build cuda_13.0.r13.0/compiler.36424714_0"
        /*0030*/ 	.string	"-arch sm_90a -m 64 "



//--------------------- .note.nv.cuinfo           --------------------------
	.section	.note.nv.cuinfo,"",@"SHT_NOTE"
	.sectionflags	@"SHF_NOTE_NV_CUINFO"
        /*0018*/ 	.short	0x0002
        /*001a*/ 	.short	0x005a
        /*001c*/ 	.short	0x0082
	.zero		2


//--------------------- .nv.info                  --------------------------
	.section	.nv.info,"",@"SHT_CUDA_INFO"
	.align	4


	//----- nvinfo : EIATTR_REGCOUNT
	.align		4
        /*0000*/ 	.byte	0x04, 0x2f
        /*0002*/ 	.short	(.L_15 - .L_14)
	.align		4
.L_14:
        /*0004*/ 	.word	index@(_ZN7cutlass13device_kernelINS_4gemm6kernel13GemmUniversalIN4cute5tupleIJiiiiEEENS1_10collective13CollectiveMmaINS1_34MainloopSm90TmaGmmaWarpSpecializedILi3ENS5_IJNS4_1CILi2EEENSA_ILi1EEESC_EEENS1_32KernelTmaWarpSpecializedPingpongEEENS5_IJNSA_ILi64EEENSA_ILi128EEENSA_ILi32EEEEEENS_10tfloat32_tENS5_IJlSC_lEEESK_SL_NS4_8TiledMMAINS4_8MMA_AtomIJNS4_4SM904GMMA30MMA_64x128x8_F32TF32TF32_SS_TNILNSP_7ScaleInE1ELSR_1EEEEEENS4_6LayoutINS5_IJSC_SC_SC_EEENS5_IJNSA_ILi0EEESW_SW_EEEEENS5_IJNS4_10UnderscoreESZ_SZ_EEEEENS4_13SM90_TMA_LOADENS4_14ComposedLayoutINS4_7SwizzleILi3ELi4ELi3EEENS4_18smem_ptr_flag_bitsILi32EEENSU_INS5_IJNSA_ILi8EEESI_EEENS5_IJSI_SC_EEEEEEEvNS4_8identityENS4_23SM90_TMA_LOAD_MULTICASTES1C_vS1D_EENS_8epilogue10collective6detail29Sm90TmaWarpSpecializedAdapterINS1H_15DefaultEpilogueISK_SL_SL_NS1G_6thread17LinearCombinationISK_Li1EffLNS1L_9ScaleType4KindE0ELNS_15FloatRoundStyleE2ESK_EENS1_15EpilogueDefaultEEEEEvvEEEEvNT_6ParamsE)
        /*0008*/ 	.word	0x000000a8


	//----- nvinfo : EIATTR_FRAME_SIZE
	.align		4
.L_15:
        /*000c*/ 	.byte	0x04, 0x11
        /*000e*/ 	.short	(.L_17 - .L_16)
	.align		4
.L_16:
        /*0010*/ 	.word	index@(_ZN7cutlass13device_kernelINS_4gemm6kernel13GemmUniversalIN4cute5tupleIJiiiiEEENS1_10collective13CollectiveMmaINS1_34MainloopSm90TmaGmmaWarpSpecializedILi3ENS5_IJNS4_1CILi2EEENSA_ILi1EEESC_EEENS1_32KernelTmaWarpSpecializedPingpongEEENS5_IJNSA_ILi64EEENSA_ILi128EEENSA_ILi32EEEEEENS_10tfloat32_tENS5_IJlSC_lEEESK_SL_NS4_8TiledMMAINS4_8MMA_AtomIJNS4_4SM904GMMA30MMA_64x128x8_F32TF32TF32_SS_TNILNSP_7ScaleInE1ELSR_1EEEEEENS4_6LayoutINS5_IJSC_SC_SC_EEENS5_IJNSA_ILi0EEESW_SW_EEEEENS5_IJNS4_10UnderscoreESZ_SZ_EEEEENS4_13SM90_TMA_LOADENS4_14ComposedLayoutINS4_7SwizzleILi3ELi4ELi3EEENS4_18smem_ptr_flag_bitsILi32EEENSU_INS5_IJNSA_ILi8EEESI_EEENS5_IJSI_SC_EEEEEEEvNS4_8identityENS4_23SM90_TMA_LOAD_MULTICASTES1C_vS1D_EENS_8epilogue10collective6detail29Sm90TmaWarpSpecializedAdapterINS1H_15DefaultEpilogueISK_SL_SL_NS1G_6thread17LinearCombinationISK_Li1EffLNS1L_9ScaleType4KindE0ELNS_15FloatRoundStyleE2ESK_EENS1_15EpilogueDefaultEEEEEvvEEEEvNT_6ParamsE)
        /*0014*/ 	.word	0x00000008


	//----- nvinfo : EIATTR_MIN_STACK_SIZE
	.align		4
.L_17:
        /*0018*/ 	.byte	0x04, 0x12
        /*001a*/ 	.short	(.L_19 - .L_18)
	.align		4
.L_18:
        /*001c*/ 	.word	index@(_ZN7cutlass13device_kernelINS_4gemm6kernel13GemmUniversalIN4cute5tupleIJiiiiEEENS1_10collective13CollectiveMmaINS1_34MainloopSm90TmaGmmaWarpSpecializedILi3ENS5_IJNS4_1CILi2EEENSA_ILi1EEESC_EEENS1_32KernelTmaWarpSpecializedPingpongEEENS5_IJNSA_ILi64EEENSA_ILi128EEENSA_ILi32EEEEEENS_10tfloat32_tENS5_IJlSC_lEEESK_SL_NS4_8TiledMMAINS4_8MMA_AtomIJNS4_4SM904GMMA30MMA_64x128x8_F32TF32TF32_SS_TNILNSP_7ScaleInE1ELSR_1EEEEEENS4_6LayoutINS5_IJSC_SC_SC_EEENS5_IJNSA_ILi0EEESW_SW_EEEEENS5_IJNS4_10UnderscoreESZ_SZ_EEEEENS4_13SM90_TMA_LOADENS4_14ComposedLayoutINS4_7SwizzleILi3ELi4ELi3EEENS4_18smem_ptr_flag_bitsILi32EEENSU_INS5_IJNSA_ILi8EEESI_EEENS5_IJSI_SC_EEEEEEEvNS4_8identityENS4_23SM90_TMA_LOAD_MULTICASTES1C_vS1D_EENS_8epilogue10collective6detail29Sm90TmaWarpSpecializedAdapterINS1H_15DefaultEpilogueISK_SL_SL_NS1G_6thread17LinearCombinationISK_Li1EffLNS1L_9ScaleType4KindE0ELNS_15FloatRoundStyleE2ESK_EENS1_15EpilogueDefaultEEEEEvvEEEEvNT_6ParamsE)
        /*0020*/ 	.word	0x00000008
.L_19:


//--------------------- .nv.compat                --------------------------
	.section	.nv.compat,"",@"SHT_CUDA_COMPAT_INFO"
	.align	4
        /*0000*/ 	.byte	0x02, 0x09, 0x01, 0x00, 0x02, 0x02, 0x04, 0x00, 0x02, 0x05, 0x05, 0x00, 0x03, 0x07, 0x01, 0x01
        /*0010*/ 	.byte	0x02, 0x03, 0x01, 0x00, 0x02, 0x06, 0x01, 0x00, 0x04, 0x0b, 0x08, 0x00, 0x00, 0x00, 0x00, 0x00
        /*0020*/ 	.byte	0x00, 0x00, 0x00, 0x00


//--------------------- .nv.info._ZN7cutlass13device_kernelINS_4gemm6kernel13GemmUniversalIN4cute5tupleIJiiiiEEENS1_10collective13CollectiveMmaINS1_34MainloopSm90TmaGmmaWarpSpecializedILi3ENS5_IJNS4_1CILi2EEENSA_ILi1EEESC_EEENS1_32KernelTmaWarpSpecializedPingpongEEENS5_IJNSA_ILi64EEENSA_ILi128EEENSA_ILi32EEEEEENS_10tfloat32_tENS5_IJlSC_lEEESK_SL_NS4_8TiledMMAINS4_8MMA_AtomIJNS4_4SM904GMMA30MMA_64x128x8_F32TF32TF32_SS_TNILNSP_7ScaleInE1ELSR_1EEEEEENS4_6LayoutINS5_IJSC_SC_SC_EEENS5_IJNSA_ILi0EEESW_SW_EEEEENS5_IJNS4_10UnderscoreESZ_SZ_EEEEENS4_13SM90_TMA_LOADENS4_14ComposedLayoutINS4_7SwizzleILi3ELi4ELi3EEENS4_18smem_ptr_flag_bitsILi32EEENSU_INS5_IJNSA_ILi8EEESI_EEENS5_IJSI_SC_EEEEEEEvNS4_8identityENS4_23SM90_TMA_LOAD_MULTICASTES1C_vS1D_EENS_8epilogue10collective6detail29Sm90TmaWarpSpecializedAdapterINS1H_15DefaultEpilogueISK_SL_SL_NS1G_6thread17LinearCombinationISK_Li1EffLNS1L_9ScaleType4KindE0ELNS_15FloatRoundStyleE2ESK_EENS1_15EpilogueDefaultEEEEEvvEEEEvNT_6ParamsE --------------------------
	.section	.nv.info._ZN7cutlass13device_kernelINS_4gemm6kernel13GemmUniversalIN4cute5tupleIJiiiiEEENS1_10collective13CollectiveMmaINS1_34MainloopSm90TmaGmmaWarpSpecializedILi3ENS5_IJNS4_1CILi2EEENSA_ILi1EEESC_EEENS1_32KernelTmaWarpSpecializedPingpongEEENS5_IJNSA_ILi64EEENSA_ILi128EEENSA_ILi32EEEEEENS_10tfloat32_tENS5_IJlSC_lEEESK_SL_NS4_8TiledMMAINS4_8MMA_AtomIJNS4_4SM904GMMA30MMA_64x128x8_F32TF32TF32_SS_TNILNSP_7ScaleInE1ELSR_1EEEEEENS4_6LayoutINS5_IJSC_SC_SC_EEENS5_IJNSA_ILi0EEESW_SW_EEEEENS5_IJNS4_10UnderscoreESZ_SZ_EEEEENS4_13SM90_TMA_LOADENS4_14ComposedLayoutINS4_7SwizzleILi3ELi4ELi3EEENS4_18smem_ptr_flag_bitsILi32EEENSU_INS5_IJNSA_ILi8EEESI_EEENS5_IJSI_SC_EEEEEEEvNS4_8identityENS4_23SM90_TMA_LOAD_MULTICASTES1C_vS1D_EENS_8epilogue10collective6detail29Sm90TmaWarpSpecializedAdapterINS1H_15DefaultEpilogueISK_SL_SL_NS1G_6thread17LinearCombinationISK_Li1EffLNS1L_9ScaleType4KindE0ELNS_15FloatRoundStyleE2ESK_EENS1_15EpilogueDefaultEEEEEvvEEEEvNT_6ParamsE,"",@"SHT_CUDA_INFO"
	.sectionflags	@""
	.align	4


	//----- nvinfo : EIATTR_CUDA_API_VERSION
	.align		4
        /*0000*/ 	.byte	0x04, 0x37
        /*0002*/ 	.short	(.L_21 - .L_20)
.L_20:
        /*0004*/ 	.word	0x00000082


	//----- nvinfo : EIATTR_KPARAM_INFO
	.align		4
.L_21:
        /*0008*/ 	.byte	0x04, 0x17
        /*000a*/ 	.short	(.L_23 - .L_22)
.L_22:
        /*000c*/ 	.word	0x00000000
        /*0010*/ 	.short	0x0000
        /*0012*/ 	.short	0x0070
        /*0014*/ 	.byte	0x00, 0xf0, 0x01, 0x10


	//----- nvinfo : EIATTR_SPARSE_MMA_MASK
	.align		4
.L_23:
        /*0018*/ 	.byte	0x03, 0x50
        /*001a*/ 	.short	0x0000


	//----- nvinfo : EIATTR_MAXREG_COUNT
	.align		4
        /*001c*/ 	.byte	0x03, 0x1b
        /*001e*/ 	.short	0x00a8


	//----- nvinfo : EIATTR_NUM_BARRIERS
	.align		4
        /*0020*/ 	.byte	0x02, 0x4c
        /*0022*/ 	.byte	0x01
	.zero		1


	//----- nvinfo : EIATTR_EXTERNS
	.align		4
        /*0024*/ 	.byte	0x04, 0x0f
        /*0026*/ 	.short	(.L_25 - .L_24)


	//   ....[0]....
	.align		4
.L_24:
        /*0028*/ 	.word	index@(__assertfail)


	//----- nvinfo : EIATTR_ANNOTATIONS
	.align		4
.L_25:
        /*002c*/ 	.byte	0x04, 0x55
        /*002e*/ 	.short	(.L_27 - .L_26)


	//   ....[0]....
.L_26:
        /*0030*/ 	.word	0x00000001
        /*0034*/ 	.byte	0x90, 0x0d, 0x00, 0x00, 0x01, 0x00, 0x00, 0x00, 0x40, 0x14, 0x00, 0x00, 0x01, 0x00, 0x00, 0x00
        /*0044*/ 	.byte	0x40, 0x63, 0x00, 0x00, 0x01, 0x00, 0x00, 0x00, 0x70, 0x6f, 0x00, 0x00


	//----- nvinfo : EIATTR_MERCURY_ISA_VERSION
	.align		4
.L_27:
        /*0050*/ 	.byte	0x03, 0x5f
        /*0052*/ 	.short	0x0101


	//----- nvinfo : EIATTR_INT_WARP_WIDE_INSTR_OFFSETS
	.align		4
        /*0054*/ 	.byte	0x04, 0x31
        /*0056*/ 	.short	(.L_29 - .L_28)


	//   ....[0]....
.L_28:
        /*0058*/ 	.word	0x000004d0


	//   ....[1]....
        /*005c*/ 	.word	0x000004f0


	//   ....[2]....
        /*0060*/ 	.word	0x00000510


	//   ....[3]....
        /*0064*/ 	.word	0x000005d0


	//   ....[4]....
        /*0068*/ 	.word	0x000005f0


	//   ....[5]....
        /*006c*/ 	.word	0x00000650


	//   ....[6]....
        /*0070*/ 	.word	0x00000760


	//   ....[7]....
        /*0074*/ 	.word	0x00000790


	//   ....[8]....
        /*0078*/ 	.word	0x00002100


	//----- nvinfo : EIATTR_COOP_GROUP_MASK_REGIDS
	.align		4
.L_29:
        /*007c*/ 	.byte	0x04, 0x29
        /*007e*/ 	.short	(.L_31 - .L_30)


	//   ....[0]....
.L_30:
        /*0080*/ 	.word	0xffffffff


	//   ....[1]....
        /*0084*/ 	.word	0xffffffff


	//   ....[2]....
        /*0088*/ 	.word	0xffffffff


	//   ....[3]....
        /*008c*/ 	.word	0xffffffff


	//   ....[4]....
        /*0090*/ 	.word	0xffffffff


	//   ....[5]....
        /*0094*/ 	.word	0xffffffff


	//   ....[6]....
        /*0098*/ 	.word	0xffffffff


	//----- nvinfo : EIATTR_COOP_GROUP_INSTR_OFFSETS
	.align		4
.L_31:
        /*009c*/ 	.byte	0x04, 0x28
        /*009e*/ 	.short	(.L_33 - .L_32)


	//   ....[0]....
.L_32:
        /*00a0*/ 	.word	0x00000070


	//   ....[1]....
        /*00a4*/ 	.word	0x00000080


	//   ....[2]....
        /*00a8*/ 	.word	0x00000140


	//   ....[3]....
        /*00ac*/ 	.word	0x000002b0


	//   ....[4]....
        /*00b0*/ 	.word	0x000002f0


	//   ....[5]....
        /*00b4*/ 	.word	0x00000370


	//   ....[6]....
        /*00b8*/ 	.word	0x00000940


	//----- nvinfo : EIATTR_REG_RECONFIG
	.align		4
.L_33:
        /*00bc*/ 	.byte	0x01, 0x54
	.zero		2


	//----- nvinfo : EIATTR_SYSCALL_OFFSETS
	.align		4
        /*00c0*/ 	.byte	0x04, 0x46
        /*00c2*/ 	.short	(.L_35 - .L_34)


	//   ....[0]....
.L_34:
        /*00c4*/ 	.word	0x000018b0


	//----- nvinfo : EIATTR_MBARRIER_INSTR_OFFSETS
	.align		4
.L_35:
        /*00c8*/ 	.byte	0x04, 0x39
        /*00ca*/ 	.short	(.L_37 - .L_36)


	//   ....[0]....
.L_36:
        /*00cc*/ 	.word	0x00000240
        /*00d0*/ 	.word	0x000000ff
        /*00d4*/ 	.word	0x00000000
        /*00d8*/ 	.short	0x0100
        /*00da*/ 	.byte	0x08
	.zero		1


	//   ....[1]....
        /*00dc*/ 	.word	0x00000250
        /*00e0*/ 	.word	0x000000ff
        /*00e4*/ 	.word	0x00000018
        /*00e8*/ 	.short	0x0100
        /*00ea*/ 	.byte	0x08
	.zero		1


	//   ....[2]....
        /*00ec*/ 	.word	0x00000260
        /*00f0*/ 	.word	0x000000ff
        /*00f4*/ 	.word	0x00000008
        /*00f8*/ 	.short	0x0100
        /*00fa*/ 	.byte	0x08
	.zero		1


	//   ....[3]....
        /*00fc*/ 	.word	0x00000270
        /*0100*/ 	.word	0x000000ff
        /*0104*/ 	.word	0x00000020
        /*0108*/ 	.short	0x0100
        /*010a*/ 	.byte	0x08
	.zero		1


	//   ....[4]....
        /*010c*/ 	.word	0x00000280
        /*0110*/ 	.word	0x000000ff
        /*0114*/ 	.word	0x00000010
        /*0118*/ 	.short	0x0100
        /*011a*/ 	.byte	0x08
	.zero		1


	//   ....[5]....
        /*011c*/ 	.word	0x00000290
        /*0120*/ 	.word	0x000000ff
        /*0124*/ 	.word	0x00000028
        /*0128*/ 	.short	0x0100
        /*012a*/ 	.byte	0x08
	.zero		1


	//   ....[6]....
        /*012c*/ 	.word	0x000007e0
        /*0130*/ 	.word	0x000000ff
        /*0134*/ 	.word	0x00000060
        /*0138*/ 	.short	0x0100
        /*013a*/ 	.byte	0x08
	.zero		1


	//   ....[7]....
        /*013c*/ 	.word	0x00000870
        /*0140*/ 	.word	0x000000ff
        /*0144*/ 	.word	0x00000068
        /*0148*/ 	.short	0x0100
        /*014a*/ 	.byte	0x08
	.zero		1


	//   ....[8]....
        /*014c*/ 	.word	0x000008c0
        /*0150*/ 	.word	0x000000ff
        /*0154*/ 	.word	0x00000040
        /*0158*/ 	.short	0x0100
        /*015a*/ 	.byte	0x09
	.zero		1


	//   ....[9]....
        /*015c*/ 	.word	0x000008d0
        /*0160*/ 	.word	0x000000ff
        /*0164*/ 	.word	0x00000048
        /*0168*/ 	.short	0x0100
        /*016a*/ 	.byte	0x09
	.zero		1


	//   ....[10]....
        /*016c*/ 	.word	0x000008e0
        /*0170*/ 	.word	0x000000ff
        /*0174*/ 	.word	0x00000050
        /*0178*/ 	.short	0x0100
        /*017a*/ 	.byte	0x09
	.zero		1


	//   ....[11]....
        /*017c*/ 	.word	0x000008f0
        /*0180*/ 	.word	0x000000ff
        /*0184*/ 	.word	0x00000058
        /*0188*/ 	.short	0x0100
        /*018a*/ 	.byte	0x09
	.zero		1


	//   ....[12]....
        /*018c*/ 	.word	0x00001770
        /*0190*/ 	.word	0x000000ff
        /*0194*/ 	.word	0xfffffff8
        /*0198*/ 	.short	0x010a
        /*019a*/ 	.byte	0x2b
	.zero		1


	//   ....[13]....
        /*019c*/ 	.word	0x00001930
        /*01a0*/ 	.word	0x00000003
        /*01a4*/ 	.word	0x00000000
        /*01a8*/ 	.short	0x010a
        /*01aa*/ 	.byte	0x3f
	.zero		1


	//   ....[14]....
        /*01ac*/ 	.word	0x00001990
        /*01b0*/ 	.word	0x00000003
        /*01b4*/ 	.word	0x00000000
        /*01b8*/ 	.short	0x010a
        /*01ba*/ 	.byte	0x3f
	.zero		1


	//   ....[15]....
        /*01bc*/ 	.word	0x00001cf0
        /*01c0*/ 	.word	0x000000ff
        /*01c4*/ 	.word	0x00000000
        /*01c8*/ 	.short	0x010a
        /*01ca*/ 	.byte	0x04
	.zero		1


	//   ....[16]....
        /*01cc*/ 	.word	0x00001d30
        /*01d0*/ 	.word	0x000000ff
        /*01d4*/ 	.word	0x00000000
        /*01d8*/ 	.short	0x010a
        /*01da*/ 	.byte	0x04
	.zero		1


	//   ....[17]....
        /*01dc*/ 	.word	0x00001f90
        /*01e0*/ 	.word	0x00000005
        /*01e4*/ 	.word	0x00000000
        /*01e8*/ 	.short	0x0101
        /*01ea*/ 	.byte	0x3f
	.zero		1


	//   ....[18]....
        /*01ec*/ 	.word	0x000020a0
        /*01f0*/ 	.word	0x00000003
        /*01f4*/ 	.word	0x00000000
        /*01f8*/ 	.short	0x0101
        /*01fa*/ 	.byte	0x2e
	.zero		1


	//   ....[19]....
        /*01fc*/ 	.word	0x000021a0
        /*0200*/ 	.word	0x00000003
        /*0204*/ 	.word	0x00000000
        /*0208*/ 	.short	0x0101
        /*020a*/ 	.byte	0x3f
	.zero		1


	//   ....[20]....
        /*020c*/ 	.word	0x00002220
        /*0210*/ 	.word	0x000000ff
        /*0214*/ 	.word	0x00000008
        /*0218*/ 	.short	0x010a
        /*021a*/ 	.byte	0x2b
	.zero		1


	//   ....[21]....
        /*021c*/ 	.word	0x00006380
        /*0220*/ 	.word	0x00000000
        /*0224*/ 	.word	0x00000000
        /*0228*/ 	.short	0x0101
        /*022a*/ 	.byte	0x2e
	.zero		1


	//   ....[22]....
        /*022c*/ 	.word	0x00006cc0
        /*0230*/ 	.word	0x0000000d
        /*0234*/ 	.word	0x00000018
        /*0238*/ 	.short	0x010a
        /*023a*/ 	.byte	0x3f
	.zero		1


	//   ....[23]....
        /*023c*/ 	.word	0x000070a0
        /*0240*/ 	.word	0x00000006
        /*0244*/ 	.word	0x00000068
        /*0248*/ 	.short	0x0101
        /*024a*/ 	.byte	0x3f
	.zero		1


	//   ....[24]....
        /*024c*/ 	.word	0x000077d0
        /*0250*/ 	.word	0x00000007
        /*0254*/ 	.word	0x00000000
        /*0258*/ 	.short	0x010a
        /*025a*/ 	.byte	0x3f
	.zero		1


	//   ....[25]....
        /*025c*/ 	.word	0x00007850
        /*0260*/ 	.word	0x00000004
        /*0264*/ 	.word	0x00000000
        /*0268*/ 	.short	0x010a
        /*026a*/ 	.byte	0x3f
	.zero		1


	//   ....[26]....
        /*026c*/ 	.word	0x000078e0
        /*0270*/ 	.word	0x00000005
        /*0274*/ 	.word	0x00000000
        /*0278*/ 	.short	0x010a
        /*027a*/ 	.byte	0x3f
	.zero		1


	//   ....[27]....
        /*027c*/ 	.word	0x00007950
        /*0280*/ 	.word	0x00000003
        /*0284*/ 	.word	0xfffffff8
        /*0288*/ 	.short	0x010a
        /*028a*/ 	.byte	0x3f
	.zero		1


	//   ....[28]....
        /*028c*/ 	.word	0x000079a0
        /*0290*/ 	.word	0x00000003
        /*0294*/ 	.word	0x00000000
        /*0298*/ 	.short	0x010a
        /*029a*/ 	.byte	0x3f
	.zero		1


	//   ....[29]....
        /*029c*/ 	.word	0x00007a00
        /*02a0*/ 	.word	0x00000005
        /*02a4*/ 	.word	0x00000000
        /*02a8*/ 	.short	0x010a
        /*02aa*/ 	.byte	0x3f
	.zero		1


	//   ....[30]....
        /*02ac*/ 	.word	0x00007a60
        /*02b0*/ 	.word	0x00000003
        /*02b4*/ 	.word	0x00000008
        /*02b8*/ 	.short	0x010a
        /*02ba*/ 	.byte	0x3f
	.zero		1


	//   ....[31]....
        /*02bc*/ 	.word	0x00007b30
        /*02c0*/ 	.word	0x0000000d
        /*02c4*/ 	.word	0x00000018
        /*02c8*/ 	.short	0x010a
        /*02ca*/ 	.byte	0x3f
	.zero		1


	//   ....[32]....
        /*02cc*/ 	.word	0x00007c00
        /*02d0*/ 	.word	0x00000007
        /*02d4*/ 	.word	0x00000000
        /*02d8*/ 	.short	0x010a
        /*02da*/ 	.byte	0x3f
	.zero		1


	//   ....[33]....
        /*02dc*/ 	.word	0x00007c50
        /*02e0*/ 	.word	0x00000004
        /*02e4*/ 	.word	0x00000000
        /*02e8*/ 	.short	0x010a
        /*02ea*/ 	.byte	0x3f
	.zero		1


	//----- nvinfo : EIATTR_NUM_MBARRIERS
	.align		4
.L_37:
        /*02ec*/ 	.byte	0x03, 0x38
        /*02ee*/ 	.short	0x000c


	//----- nvinfo : EIATTR_EXIT_INSTR_OFFSETS
	.align		4
        /*02f0*/ 	.byte	0x04, 0x1c
        /*02f2*/ 	.short	(.L_39 - .L_38)


	//   ....[0]....
.L_38:
        /*02f4*/ 	.word	0x000013d0


	//   ....[1]....
        /*02f8*/ 	.word	0x00001430


	//   ....[2]....
        /*02fc*/ 	.word	0x000069a0


	//   ....[3]....
        /*0300*/ 	.word	0x000069d0


	//   ....[4]....
        /*0304*/ 	.word	0x00007930


	//----- nvinfo : EIATTR_MAX_THREADS
	.align		4
.L_39:
        /*0308*/ 	.byte	0x04, 0x05
        /*030a*/ 	.short	(.L_41 - .L_40)
.L_40:
        /*030c*/ 	.word	0x00000180
        /*0310*/ 	.word	0x00000001
        /*0314*/ 	.word	0x00000001


	//----- nvinfo : EIATTR_CRS_STACK_SIZE
	.align		4
.L_41:
        /*0318*/ 	.byte	0x04, 0x1e
        /*031a*/ 	.short	(.L_43 - .L_42)
.L_42:
        /*031c*/ 	.word	0x00000000


	//----- nvinfo : EIATTR_CBANK_PARAM_SIZE
	.align		4
.L_43:
        /*0320*/ 	.byte	0x03, 0x19
        /*0322*/ 	.short	0x0470


	//----- nvinfo : EIATTR_PARAM_CBANK
	.align		4
        /*0324*/ 	.byte	0x04, 0x0a
        /*0326*/ 	.short	(.L_45 - .L_44)
	.align		4
.L_44:
        /*0328*/ 	.word	index@(.nv.constant0._ZN7cutlass13device_kernelINS_4gemm6kernel13GemmUniversalIN4cute5tupleIJiiiiEEENS1_10collective13CollectiveMmaINS1_34MainloopSm90TmaGmmaWarpSpecializedILi3ENS5_IJNS4_1CILi2EEENSA_ILi1EEESC_EEENS1_32KernelTmaWarpSpecializedPingpongEEENS5_IJNSA_ILi64EEENSA_ILi128EEENSA_ILi32EEEEEENS_10tfloat32_tENS5_IJlSC_lEEESK_SL_NS4_8TiledMMAINS4_8MMA_AtomIJNS4_4SM904GMMA30MMA_64x128x8_F32TF32TF32_SS_TNILNSP_7ScaleInE1ELSR_1EEEEEENS4_6LayoutINS5_IJSC_SC_SC_EEENS5_IJNSA_ILi0EEESW_SW_EEEEENS5_IJNS4_10UnderscoreESZ_SZ_EEEEENS4_13SM90_TMA_LOADENS4_14ComposedLayoutINS4_7SwizzleILi3ELi4ELi3EEENS4_18smem_ptr_flag_bitsILi32EEENSU_INS5_IJNSA_ILi8EEESI_EEENS5_IJSI_SC_EEEEEEEvNS4_8identityENS4_23SM90_TMA_LOAD_MULTICASTES1C_vS1D_EENS_8epilogue10collective6detail29Sm90TmaWarpSpecializedAdapterINS1H_15DefaultEpilogueISK_SL_SL_NS1G_6thread17LinearCombinationISK_Li1EffLNS1L_9ScaleType4KindE0ELNS_15FloatRoundStyleE2ESK_EENS1_15EpilogueDefaultEEEEEvvEEEEvNT_6ParamsE)
        /*032c*/ 	.short	0x0210
        /*032e*/ 	.short	0x0470


	//----- nvinfo : EIATTR_SW_WAR
	.align		4
.L_45:
        /*0330*/ 	.byte	0x04, 0x36
        /*0332*/ 	.short	(.L_47 - .L_46)
.L_46:
        /*0334*/ 	.word	0x00000008
.L_47:


//--------------------- .nv.callgraph             --------------------------
	.section	.nv.callgraph,"",@"SHT_CUDA_CALLGRAPH"
	.align	4
	.sectionentsize	8
	.align		4
        /*0000*/ 	.word	0x00000000
	.align		4
        /*0004*/ 	.word	0xffffffff
	.align		4
        /*0008*/ 	.word	index@(_ZN7cutlass13device_kernelINS_4gemm6kernel13GemmUniversalIN4cute5tupleIJiiiiEEENS1_10collective13CollectiveMmaINS1_34MainloopSm90TmaGmmaWarpSpecializedILi3ENS5_IJNS4_1CILi2EEENSA_ILi1EEESC_EEENS1_32KernelTmaWarpSpecializedPingpongEEENS5_IJNSA_ILi64EEENSA_ILi128EEENSA_ILi32EEEEEENS_10tfloat32_tENS5_IJlSC_lEEESK_SL_NS4_8TiledMMAINS4_8MMA_AtomIJNS4_4SM904GMMA30MMA_64x128x8_F32TF32TF32_SS_TNILNSP_7ScaleInE1ELSR_1EEEEEENS4_6LayoutINS5_IJSC_SC_SC_EEENS5_IJNSA_ILi0EEESW_SW_EEEEENS5_IJNS4_10UnderscoreESZ_SZ_EEEEENS4_13SM90_TMA_LOADENS4_14ComposedLayoutINS4_7SwizzleILi3ELi4ELi3EEENS4_18smem_ptr_flag_bitsILi32EEENSU_INS5_IJNSA_ILi8EEESI_EEENS5_IJSI_SC_EEEEEEEvNS4_8identityENS4_23SM90_TMA_LOAD_MULTICASTES1C_vS1D_EENS_8epilogue10collective6detail29Sm90TmaWarpSpecializedAdapterINS1H_15DefaultEpilogueISK_SL_SL_NS1G_6thread17LinearCombinationISK_Li1EffLNS1L_9ScaleType4KindE0ELNS_15FloatRoundStyleE2ESK_EENS1_15EpilogueDefaultEEEEEvvEEEEvNT_6ParamsE)
	.align		4
        /*000c*/ 	.word	index@(__assertfail)
	.align		4
        /*0010*/ 	.word	0x00000000
	.align		4
        /*0014*/ 	.word	0xfffffffe
	.align		4
        /*0018*/ 	.word	0x00000000
	.align		4
        /*001c*/ 	.word	0xfffffffd
	.align		4
        /*0020*/ 	.word	0x00000000
	.align		4
        /*0024*/ 	.word	0xfffffffc


//--------------------- .nv.constant4             --------------------------
	.section	.nv.constant4,"a",@progbits
	.align	8
	.align		8
.nv.constant4:
        /*0000*/ 	.dword	__assertfail
	.align		8
        /*0008*/ 	.dword	__unnamed_1
	.align		8
        /*0010*/ 	.dword	_ZN39_INTERNAL_8ab54337_4_k_cu_78b94718_67044cuda3std3__45__cpo5beginE
	.align		8
        /*0018*/ 	.dword	_ZN39_INTERNAL_8ab54337_4_k_cu_78b94718_67044cuda3std3__45__cpo3endE
	.align		8
        /*0020*/ 	.dword	_ZN39_INTERNAL_8ab54337_4_k_cu_78b94718_67044cuda3std3__45__cpo6cbeginE
	.align		8
        /*0028*/ 	.dword	_ZN39_INTERNAL_8ab54337_4_k_cu_78b94718_67044cuda3std3__45__cpo4cendE
	.align		8
        /*0030*/ 	.dword	_ZN39_INTERNAL_8ab54337_4_k_cu_78b94718_67044cuda3std3__441_GLOBAL__N__8ab54337_4_k_cu_78b94718_67046ignoreE
	.align		8
        /*0038*/ 	.dword	_ZN39_INTERNAL_8ab54337_4_k_cu_78b94718_67044cuda3std3__419piecewise_constructE
	.align		8
        /*0040*/ 	.dword	_ZN39_INTERNAL_8ab54337_4_k_cu_78b94718_67044cuda3std3__48in_placeE
	.align		8
        /*0048*/ 	.dword	_ZN39_INTERNAL_8ab54337_4_k_cu_78b94718_67044cuda3std6ranges3__45__cpo4swapE
	.align		8
        /*0050*/ 	.dword	_ZN39_INTERNAL_8ab54337_4_k_cu_78b94718_67044cuda3std6ranges3__45__cpo9iter_moveE
	.align		8
        /*0058*/ 	.dword	_ZN39_INTERNAL_8ab54337_4_k_cu_78b94718_67044cute7productE
	.align		8
        /*0060*/ 	.dword	_ZN39_INTERNAL_8ab54337_4_k_cu_78b94718_67044cute1_E
	.align		8
        /*0068*/ 	.dword	$str$22
	.align		8
        /*0070*/ 	.dword	$str$23


//--------------------- .text._ZN7cutlass13device_kernelINS_4gemm6kernel13GemmUniversalIN4cute5tupleIJiiiiEEENS1_10collective13CollectiveMmaINS1_34MainloopSm90TmaGmmaWarpSpecializedILi3ENS5_IJNS4_1CILi2EEENSA_ILi1EEESC_EEENS1_32KernelTmaWarpSpecializedPingpongEEENS5_IJNSA_ILi64EEENSA_ILi128EEENSA_ILi32EEEEEENS_10tfloat32_tENS5_IJlSC_lEEESK_SL_NS4_8TiledMMAINS4_8MMA_AtomIJNS4_4SM904GMMA30MMA_64x128x8_F32TF32TF32_SS_TNILNSP_7ScaleInE1ELSR_1EEEEEENS4_6LayoutINS5_IJSC_SC_SC_EEENS5_IJNSA_ILi0EEESW_SW_EEEEENS5_IJNS4_10UnderscoreESZ_SZ_EEEEENS4_13SM90_TMA_LOADENS4_14ComposedLayoutINS4_7SwizzleILi3ELi4ELi3EEENS4_18smem_ptr_flag_bitsILi32EEENSU_INS5_IJNSA_ILi8EEESI_EEENS5_IJSI_SC_EEEEEEEvNS4_8identityENS4_23SM90_TMA_LOAD_MULTICASTES1C_vS1D_EENS_8epilogue10collective6detail29Sm90TmaWarpSpecializedAdapterINS1H_15DefaultEpilogueISK_SL_SL_NS1G_6thread17LinearCombinationISK_Li1EffLNS1L_9ScaleType4KindE0ELNS_15FloatRoundStyleE2ESK_EENS1_15EpilogueDefaultEEEEEvvEEEEvNT_6ParamsE --------------------------
	.section	.text._ZN7cutlass13device_kernelINS_4gemm6kernel13GemmUniversalIN4cute5tupleIJiiiiEEENS1_10collective13CollectiveMmaINS1_34MainloopSm90TmaGmmaWarpSpecializedILi3ENS5_IJNS4_1CILi2EEENSA_ILi1EEESC_EEENS1_32KernelTmaWarpSpecializedPingpongEEENS5_IJNSA_ILi64EEENSA_ILi128EEENSA_ILi32EEEEEENS_10tfloat32_tENS5_IJlSC_lEEESK_SL_NS4_8TiledMMAINS4_8MMA_AtomIJNS4_4SM904GMMA30MMA_64x128x8_F32TF32TF32_SS_TNILNSP_7ScaleInE1ELSR_1EEEEEENS4_6LayoutINS5_IJSC_SC_SC_EEENS5_IJNSA_ILi0EEESW_SW_EEEEENS5_IJNS4_10UnderscoreESZ_SZ_EEEEENS4_13SM90_TMA_LOADENS4_14ComposedLayoutINS4_7SwizzleILi3ELi4ELi3EEENS4_18smem_ptr_flag_bitsILi32EEENSU_INS5_IJNSA_ILi8EEESI_EEENS5_IJSI_SC_EEEEEEEvNS4_8identityENS4_23SM90_TMA_LOAD_MULTICASTES1C_vS1D_EENS_8epilogue10collective6detail29Sm90TmaWarpSpecializedAdapterINS1H_15DefaultEpilogueISK_SL_SL_NS1G_6thread17LinearCombinationISK_Li1EffLNS1L_9ScaleType4KindE0ELNS_15FloatRoundStyleE2ESK_EENS1_15EpilogueDefaultEEEEEvvEEEEvNT_6ParamsE,"ax",@progbits
	.align	128
.text._ZN7cutlass13device_kernelINS_4gemm6kernel13GemmUniversalIN4cute5tupleIJiiiiEEENS1_10collective13CollectiveMmaINS1_34MainloopSm90TmaGmmaWarpSpecializedILi3ENS5_IJNS4_1CILi2EEENSA_ILi1EEESC_EEENS1_32KernelTmaWarpSpecializedPingpongEEENS5_IJNSA_ILi64EEENSA_ILi128EEENSA_ILi32EEEEEENS_10tfloat32_tENS5_IJlSC_lEEESK_SL_NS4_8TiledMMAINS4_8MMA_AtomIJNS4_4SM904GMMA30MMA_64x128x8_F32TF32TF32_SS_TNILNSP_7ScaleInE1ELSR_1EEEEEENS4_6LayoutINS5_IJSC_SC_SC_EEENS5_IJNSA_ILi0EEESW_SW_EEEEENS5_IJNS4_10UnderscoreESZ_SZ_EEEEENS4_13SM90_TMA_LOADENS4_14ComposedLayoutINS4_7SwizzleILi3ELi4ELi3EEENS4_18smem_ptr_flag_bitsILi32EEENSU_INS5_IJNSA_ILi8EEESI_EEENS5_IJSI_SC_EEEEEEEvNS4_8identityENS4_23SM90_TMA_LOAD_MULTICASTES1C_vS1D_EENS_8epilogue10collective6detail29Sm90TmaWarpSpecializedAdapterINS1H_15DefaultEpilogueISK_SL_SL_NS1G_6thread17LinearCombinationISK_Li1EffLNS1L_9ScaleType4KindE0ELNS_15FloatRoundStyleE2ESK_EENS1_15EpilogueDefaultEEEEEvvEEEEvNT_6ParamsE:
        .type           _ZN7cutlass13device_kernelINS_4gemm6kernel13GemmUniversalIN4cute5tupleIJiiiiEEENS1_10collective13CollectiveMmaINS1_34MainloopSm90TmaGmmaWarpSpecializedILi3ENS5_IJNS4_1CILi2EEENSA_ILi1EEESC_EEENS1_32KernelTmaWarpSpecializedPingpongEEENS5_IJNSA_ILi64EEENSA_ILi128EEENSA_ILi32EEEEEENS_10tfloat32_tENS5_IJlSC_lEEESK_SL_NS4_8TiledMMAINS4_8MMA_AtomIJNS4_4SM904GMMA30MMA_64x128x8_F32TF32TF32_SS_TNILNSP_7ScaleInE1ELSR_1EEEEEENS4_6LayoutINS5_IJSC_SC_SC_EEENS5_IJNSA_ILi0EEESW_SW_EEEEENS5_IJNS4_10UnderscoreESZ_SZ_EEEEENS4_13SM90_TMA_LOADENS4_14ComposedLayoutINS4_7SwizzleILi3ELi4ELi3EEENS4_18smem_ptr_flag_bitsILi32EEENSU_INS5_IJNSA_ILi8EEESI_EEENS5_IJSI_SC_EEEEEEEvNS4_8identityENS4_23SM90_TMA_LOAD_MULTICASTES1C_vS1D_EENS_8epilogue10collective6detail29Sm90TmaWarpSpecializedAdapterINS1H_15DefaultEpilogueISK_SL_SL_NS1G_6thread17LinearCombinationISK_Li1EffLNS1L_9ScaleType4KindE0ELNS_15FloatRoundStyleE2ESK_EENS1_15EpilogueDefaultEEEEEvvEEEEvNT_6ParamsE,@function
        .size           _ZN7cutlass13device_kernelINS_4gemm6kernel13GemmUniversalIN4cute5tupleIJiiiiEEENS1_10collective13CollectiveMmaINS1_34MainloopSm90TmaGmmaWarpSpecializedILi3ENS5_IJNS4_1CILi2EEENSA_ILi1EEESC_EEENS1_32KernelTmaWarpSpecializedPingpongEEENS5_IJNSA_ILi64EEENSA_ILi128EEENSA_ILi32EEEEEENS_10tfloat32_tENS5_IJlSC_lEEESK_SL_NS4_8TiledMMAINS4_8MMA_AtomIJNS4_4SM904GMMA30MMA_64x128x8_F32TF32TF32_SS_TNILNSP_7ScaleInE1ELSR_1EEEEEENS4_6LayoutINS5_IJSC_SC_SC_EEENS5_IJNSA_ILi0EEESW_SW_EEEEENS5_IJNS4_10UnderscoreESZ_SZ_EEEEENS4_13SM90_TMA_LOADENS4_14ComposedLayoutINS4_7SwizzleILi3ELi4ELi3EEENS4_18smem_ptr_flag_bitsILi32EEENSU_INS5_IJNSA_ILi8EEESI_EEENS5_IJSI_SC_EEEEEEEvNS4_8identityENS4_23SM90_TMA_LOAD_MULTICASTES1C_vS1D_EENS_8epilogue10collective6detail29Sm90TmaWarpSpecializedAdapterINS1H_15DefaultEpilogueISK_SL_SL_NS1G_6thread17LinearCombinationISK_Li1EffLNS1L_9ScaleType4KindE0ELNS_15FloatRoundStyleE2ESK_EENS1_15EpilogueDefaultEEEEEvvEEEEvNT_6ParamsE,(.L_x_199 - _ZN7cutlass13device_kernelINS_4gemm6kernel13GemmUniversalIN4cute5tupleIJiiiiEEENS1_10collective13CollectiveMmaINS1_34MainloopSm90TmaGmmaWarpSpecializedILi3ENS5_IJNS4_1CILi2EEENSA_ILi1EEESC_EEENS1_32KernelTmaWarpSpecializedPingpongEEENS5_IJNSA_ILi64EEENSA_ILi128EEENSA_ILi32EEEEEENS_10tfloat32_tENS5_IJlSC_lEEESK_SL_NS4_8TiledMMAINS4_8MMA_AtomIJNS4_4SM904GMMA30MMA_64x128x8_F32TF32TF32_SS_TNILNSP_7ScaleInE1ELSR_1EEEEEENS4_6LayoutINS5_IJSC_SC_SC_EEENS5_IJNSA_ILi0EEESW_SW_EEEEENS5_IJNS4_10UnderscoreESZ_SZ_EEEEENS4_13SM90_TMA_LOADENS4_14ComposedLayoutINS4_7SwizzleILi3ELi4ELi3EEENS4_18smem_ptr_flag_bitsILi32EEENSU_INS5_IJNSA_ILi8EEESI_EEENS5_IJSI_SC_EEEEEEEvNS4_8identityENS4_23SM90_TMA_LOAD_MULTICASTES1C_vS1D_EENS_8epilogue10collective6detail29Sm90TmaWarpSpecializedAdapterINS1H_15DefaultEpilogueISK_SL_SL_NS1G_6thread17LinearCombinationISK_Li1EffLNS1L_9ScaleType4KindE0ELNS_15FloatRoundStyleE2ESK_EENS1_15EpilogueDefaultEEEEEvvEEEEvNT_6ParamsE)
        .other          _ZN7cutlass13device_kernelINS_4gemm6kernel13GemmUniversalIN4cute5tupleIJiiiiEEENS1_10collective13CollectiveMmaINS1_34MainloopSm90TmaGmmaWarpSpecializedILi3ENS5_IJNS4_1CILi2EEENSA_ILi1EEESC_EEENS1_32KernelTmaWarpSpecializedPingpongEEENS5_IJNSA_ILi64EEENSA_ILi128EEENSA_ILi32EEEEEENS_10tfloat32_tENS5_IJlSC_lEEESK_SL_NS4_8TiledMMAINS4_8MMA_AtomIJNS4_4SM904GMMA30MMA_64x128x8_F32TF32TF32_SS_TNILNSP_7ScaleInE1ELSR_1EEEEEENS4_6LayoutINS5_IJSC_SC_SC_EEENS5_IJNSA_ILi0EEESW_SW_EEEEENS5_IJNS4_10UnderscoreESZ_SZ_EEEEENS4_13SM90_TMA_LOADENS4_14ComposedLayoutINS4_7SwizzleILi3ELi4ELi3EEENS4_18smem_ptr_flag_bitsILi32EEENSU_INS5_IJNSA_ILi8EEESI_EEENS5_IJSI_SC_EEEEEEEvNS4_8identityENS4_23SM90_TMA_LOAD_MULTICASTES1C_vS1D_EENS_8epilogue10collective6detail29Sm90TmaWarpSpecializedAdapterINS1H_15DefaultEpilogueISK_SL_SL_NS1G_6thread17LinearCombinationISK_Li1EffLNS1L_9ScaleType4KindE0ELNS_15FloatRoundStyleE2ESK_EENS1_15EpilogueDefaultEEEEEvvEEEEvNT_6ParamsE,@"STO_CUDA_ENTRY STV_DEFAULT"
_ZN7cutlass13device_kernelINS_4gemm6kernel13GemmUniversalIN4cute5tupleIJiiiiEEENS1_10collective13CollectiveMmaINS1_34MainloopSm90TmaGmmaWarpSpecializedILi3ENS5_IJNS4_1CILi2EEENSA_ILi1EEESC_EEENS1_32KernelTmaWarpSpecializedPingpongEEENS5_IJNSA_ILi64EEENSA_ILi128EEENSA_ILi32EEEEEENS_10tfloat32_tENS5_IJlSC_lEEESK_SL_NS4_8TiledMMAINS4_8MMA_AtomIJNS4_4SM904GMMA30MMA_64x128x8_F32TF32TF32_SS_TNILNSP_7ScaleInE1ELSR_1EEEEEENS4_6LayoutINS5_IJSC_SC_SC_EEENS5_IJNSA_ILi0EEESW_SW_EEEEENS5_IJNS4_10UnderscoreESZ_SZ_EEEEENS4_13SM90_TMA_LOADENS4_14ComposedLayoutINS4_7SwizzleILi3ELi4ELi3EEENS4_18smem_ptr_flag_bitsILi32EEENSU_INS5_IJNSA_ILi8EEESI_EEENS5_IJSI_SC_EEEEEEEvNS4_8identityENS4_23SM90_TMA_LOAD_MULTICASTES1C_vS1D_EENS_8epilogue10collective6detail29Sm90TmaWarpSpecializedAdapterINS1H_15DefaultEpilogueISK_SL_SL_NS1G_6thread17LinearCombinationISK_Li1EffLNS1L_9ScaleType4KindE0ELNS_15FloatRoundStyleE2ESK_EENS1_15EpilogueDefaultEEEEEvvEEEEvNT_6ParamsE:
[----:B------:R-:W0:Y:S02]  /*0000*/  LDC R1, c[0x0][0x28] ;  /* 0x00000a00ff017b82 */ /* 0x000e240000000800 */
[----:B0-----:R-:W-:Y:S01]  /*0010*/  VIADD R1, R1, 0xfffffff8 ;  /* 0xfffffff801017836 */ /* 0x001fe20000000000 */
[----:B------:R-:W0:Y:S01]  /*0020*/  S2R R4, SR_TID.X ;  /* 0x0000000000047919 */ /* 0x000e220000002100 */
[----:B------:R-:W-:Y:S01]  /*0030*/  ELECT P0, URZ, PT ;  /* 0x00000000003f782f */ /* 0x000fe20003800000 */
[----:B------:R-:W-:Y:S01]  /*0040*/  BSSY B0, `(.L_x_0) ;  /* 0x000000f000007945 */ /* 0x000fe20003800000 */
[--C-:B0-----:R-:W-:Y:S02]  /*0050*/  SHF.R.U32.HI R0, RZ, 0x5, R4.reuse ;  /* 0x00000005ff007819 */ /* 0x101fe40000011604 */
[----:B------:R-:W-:-:S03]  /*0060*/  SHF.R.U32.HI R7, RZ, 0x7, R4 ;  /* 0x00000007ff077819 */ /* 0x000fc60000011604 */
[----:B------:R-:W0:Y:S04]  /*0070*/  SHFL.IDX PT, R2, R0, RZ, 0x1f ;  /* 0x00001fff00027589 */ /* 0x000e2800000e0000 */
[----:B------:R1:W2:Y:S01]  /*0080*/  SHFL.IDX PT, R10, R7, RZ, 0x1f ;  /* 0x00001fff070a7589 */ /* 0x0002a200000e0000 */
[----:B0-----:R-:W-:-:S13]  /*0090*/  ISETP.NE.OR P0, PT, R2, RZ, !P0 ;  /* 0x000000ff0200720c */ /* 0x001fda0004705670 */
[----:B-12---:R-:W-:Y:S05]  /*00a0*/  @P0 BRA `(.L_x_1) ;  /* 0x0000000000200947 */ /* 0x006fea0003800000 */
[----:B------:R-:W-:Y:S02]  /*00b0*/  ULDC.64 UR4, c[0x0][0x198] ;  /* 0x0000660000047ab9 */ /* 0x000fe40000000a00 */
[----:B------:R-:W-:Y:S02]  /*00c0*/  UIADD3 UR6, UP0, UR4, 0xf0, URZ ;  /* 0x000000f004067890 */ /* 0x000fe4000ff1e03f */
[----:B------:R-:W-:Y:S02]  /*00d0*/  UIADD3 UR4, UP1, UR4, 0x1f0, URZ ;  /* 0x000001f004047890 */ /* 0x000fe4000ff3e03f */
[----:B------:R-:W-:Y:S02]  /*00e0*/  UIADD3.X UR7, URZ, UR5, URZ, UP0, !UPT ;  /* 0x000000053f077290 */ /* 0x000fe400087fe43f */
[----:B------:R-:W-:-:S07]  /*00f0*/  UIADD3.X UR5, URZ, UR5, URZ, UP1, !UPT ;  /* 0x000000053f057290 */ /* 0x000fce0008ffe43f */
[----:B------:R0:W-:Y:S02]  /*0100*/  UTMACCTL.PF [UR6] ;  /* 0x00000000060079b9 */ /* 0x0001e40008040000 */
[----:B------:R0:W-:Y:S02]  /*0110*/  UTMACCTL.PF [UR4] ;  /* 0x00000000040079b9 */ /* 0x0001e40008040000 */
[----:B0-----:R-:W-:Y:S01]  /*0120*/  NOP ;  /* 0x0000000000007918 */ /* 0x001fe20000000000 */
.L_x_1:
[----:B------:R-:W-:Y:S05]  /*0130*/  BSYNC B0 ;  /* 0x0000000000007941 */ /* 0x000fea0003800000 */
.L_x_0:
[----:B------:R-:W0:Y:S02]  /*0140*/  SHFL.IDX PT, R9, R0, RZ, 0x1f ;  /* 0x00001fff00097589 */ /* 0x000e2400000e0000 */
[----:B0-----:R-:W-:-:S13]  /*0150*/  ISETP.NE.AND P0, PT, R9, RZ, PT ;  /* 0x000000ff0900720c */ /* 0x001fda0003f05270 */
[----:B------:R-:W-:Y:S05]  /*0160*/  @P0 BRA `(.L_x_2) ;  /* 0x0000000000500947 */ /* 0x000fea0003800000 */
[----:B------:R-:W0:Y:S01]  /*0170*/  S2UR UR8, SR_CgaCtaId ;  /* 0x00000000000879c3 */ /* 0x000e220000008800 */
[----:B------:R-:W-:Y:S01]  /*0180*/  UMOV UR4, 0x400 ;  /* 0x0000040000047882 */ /* 0x000fe20000000000 */
[----:B------:R-:W-:Y:S01]  /*0190*/  UMOV UR5, 0x1 ;  /* 0x0000000100057882 */ /* 0x000fe20000000000 */
[----:B------:R-:W-:Y:S01]  /*01a0*/  UMOV UR6, 0x2 ;  /* 0x0000000200067882 */ /* 0x000fe20000000000 */
[----:B------:R-:W-:Y:S01]  /*01b0*/  ELECT P0, URZ, PT ;  /* 0x00000000003f782f */ /* 0x000fe20003800000 */
[----:B------:R-:W-:-:S04]  /*01c0*/  UIADD3 UR6, -UR6, 0x100000, URZ ;  /* 0x0010000006067890 */ /* 0x000fc8000fffe13f */
[----:B------:R-:W-:Y:S02]  /*01d0*/  USHF.L.U32 UR7, UR6, 0xb, URZ ;  /* 0x0000000b06077899 */ /* 0x000fe4000800063f */
[----:B------:R-:W-:Y:S02]  /*01e0*/  USHF.L.U32 UR6, UR6, 0x1, URZ ;  /* 0x0000000106067899 */ /* 0x000fe4000800063f */
[----:B0-----:R-:W-:Y:S02]  /*01f0*/  ULEA UR8, UR8, UR4, 0x18 ;  /* 0x0000000408087291 */ /* 0x001fe4000f8ec03f */
[----:B------:R-:W-:-:S04]  /*0200*/  UIADD3 UR4, -UR5, 0x100000, URZ ;  /* 0x0010000005047890 */ /* 0x000fc8000fffe13f */
[----:B------:R-:W-:Y:S02]  /*0210*/  USHF.L.U32 UR5, UR4, 0xb, URZ ;  /* 0x0000000b04057899 */ /* 0x000fe4000800063f */
[----:B------:R-:W-:Y:S01]  /*0220*/  USHF.L.U32 UR4, UR4, 0x1, URZ ;  /* 0x0000000104047899 */ /* 0x000fe2000800063f */
[----:B------:R-:W0:Y:S11]  /*0230*/  FENCE.VIEW.ASYNC.S ;  /* 0x00000000000073c6 */ /* 0x000e360000000000 */
[----:B0-----:R0:W1:Y:S01]  /*0240*/  SYNCS.EXCH.64 URZ, [UR8], UR4 ;  /* 0x00000004083f75b2 */ /* 0x0010620008000100 */
[----:B------:R0:W2:Y:S01]  /*0250*/  SYNCS.EXCH.64 URZ, [UR8+0x18], UR6 ;  /* 0x00001806083f75b2 */ /* 0x0000a20008000100 */
[----:B------:R0:W3:Y:S01]  /*0260*/  SYNCS.EXCH.64 URZ, [UR8+0x8], UR4 ;  /* 0x00000804083f75b2 */ /* 0x0000e20008000100 */
[----:B------:R0:W4:Y:S01]  /*0270*/  SYNCS.EXCH.64 URZ, [UR8+0x20], UR6 ;  /* 0x00002006083f75b2 */ /* 0x0001220008000100 */
[----:B------:R0:W0:Y:S01]  /*0280*/  SYNCS.EXCH.64 URZ, [UR8+0x10], UR4 ;  /* 0x00001004083f75b2 */ /* 0x0000220008000100 */
[----:B------:R0:W0:Y:S01]  /*0290*/  SYNCS.EXCH.64 URZ, [UR8+0x28], UR6 ;  /* 0x00002806083f75b2 */ /* 0x0000220008000100 */
[----:B------:R-:W-:Y:S01]  /*02a0*/  NOP ;  /* 0x0000000000007918 */ /* 0x000fe20000000000 */
.L_x_2:
[----:B------:R-:W5:Y:S01]  /*02b0*/  SHFL.IDX PT, R12, R0, RZ, 0x1f ;  /* 0x00001fff000c7589 */ /* 0x000f6200000e0000 */
[----:B------:R-:W1:Y:S01]  /*02c0*/  S2UR UR12, SR_CTAID.X ;  /* 0x00000000000c79c3 */ /* 0x000e620000002500 */
[----:B------:R-:W-:Y:S02]  /*02d0*/  SHF.R.S32.HI R3, RZ, 0x1f, R4 ;  /* 0x0000001fff037819 */ /* 0x000fe40000011404 */
[----:B------:R-:W-:Y:S01]  /*02e0*/  ELECT P0, URZ, PT ;  /* 0x00000000003f782f */ /* 0x000fe20003800000 */
[----:B------:R-:W2:Y:S01]  /*02f0*/  SHFL.IDX PT, R11, R0, RZ, 0x1f ;  /* 0x00001fff000b7589 */ /* 0x000ea200000e0000 */
[----:B0-----:R-:W-:Y:S01]  /*0300*/  ULDC UR4, c[0x0][0x150] ;  /* 0x0000540000047ab9 */ /* 0x001fe20000000800 */
[----:B------:R-:W-:Y:S02]  /*0310*/  LEA.HI R3, R3, R4, RZ, 0x7 ;  /* 0x0000000403037211 */ /* 0x000fe400078f38ff */
[----:B------:R-:W-:Y:S01]  /*0320*/  ELECT P1, URZ, PT ;  /* 0x00000000003f782f */ /* 0x000fe20003820000 */
[----:B------:R-:W0:Y:S01]  /*0330*/  S2R R6, SR_CTAID.Y ;  /* 0x0000000000067919 */ /* 0x000e220000002600 */
[----:B------:R-:W3:Y:S01]  /*0340*/  LDC R14, c[0x0][0x144] ;  /* 0x00005100ff0e7b82 */ /* 0x000ee20000000800 */
[----:B------:R-:W-:Y:S01]  /*0350*/  LOP3.LUT R3, R3, 0xffffff80, RZ, 0xc0, !PT ;  /* 0xffffff8003037812 */ /* 0x000fe200078ec0ff */
[----:B------:R-:W-:Y:S01]  /*0360*/  UMOV UR11, 0x80 ;  /* 0x00000080000b7882 */ /* 0x000fe20000000000 */
[----:B------:R-:W4:Y:S01]  /*0370*/  SHFL.IDX PT, R16, R7, RZ, 0x1f ;  /* 0x00001fff07107589 */ /* 0x000f2200000e0000 */
[----:B------:R-:W-:Y:S01]  /*0380*/  NOP ;  /* 0x0000000000007918 */ /* 0x000fe20000000000 */
[----:B------:R-:W-:Y:S01]  /*0390*/  NOP ;  /* 0x0000000000007918 */ /* 0x000fe20000000000 */
[----:B------:R-:W-:Y:S01]  /*03a0*/  IMAD.IADD R5, R4, 0x1, -R3 ;  /* 0x0000000104057824 */ /* 0x000fe200078e0a03 */
[C---:B------:R-:W-:Y:S01]  /*03b0*/  ISETP.NE.AND P4, PT, R10.reuse, RZ, PT ;  /* 0x000000ff0a00720c */ /* 0x040fe20003f85270 */
[----:B------:R-:W4:Y:S01]  /*03c0*/  LDC R15, c[0x0][0x140] ;  /* 0x00005000ff0f7b82 */ /* 0x000f220000000800 */
[----:B------:R-:W-:-:S02]  /*03d0*/  VIADD R36, R10, 0xffffffff ;  /* 0xffffffff0a247836 */ /* 0x000fc40000000000 */
[----:B------:R-:W-:Y:S01]  /*03e0*/  SHF.R.S32.HI R8, RZ, 0x1f, R5 ;  /* 0x0000001fff087819 */ /* 0x000fe20000011405 */
[----:B------:R-:W-:Y:S02]  /*03f0*/  IMAD.MOV.U32 R89, RZ, RZ, 0x1 ;  /* 0x00000001ff597424 */ /* 0x000fe400078e00ff */
[----:B------:R-:W-:Y:S02]  /*0400*/  ISETP.GE.U32.AND P6, PT, R36, 0x2, PT ;  /* 0x000000022400780c */ /* 0x000fe40003fc6070 */
[----:B-----5:R-:W-:Y:S01]  /*0410*/  ISETP.NE.OR P0, PT, R12, RZ, !P0 ;  /* 0x000000ff0c00720c */ /* 0x020fe20004705670 */
[----:B------:R-:W5:Y:S01]  /*0420*/  LDC R25, c[0x0][0x148] ;  /* 0x00005200ff197b82 */ /* 0x000f620000000800 */
[----:B-1----:R-:W-:Y:S02]  /*0430*/  I2FP.F32.U32 R12, UR12 ;  /* 0x0000000c000c7c45 */ /* 0x002fe40008201000 */
[----:B------:R-:W-:Y:S02]  /*0440*/  LEA.HI R3, R8, R5, RZ, 0x3 ;  /* 0x0000000508037211 */ /* 0x000fe400078f18ff */
[----:B--2---:R-:W-:Y:S01]  /*0450*/  ISETP.NE.OR P1, PT, R11, RZ, !P1 ;  /* 0x000000ff0b00720c */ /* 0x004fe20004f25670 */
[----:B------:R-:W-:Y:S01]  /*0460*/  FMUL R13, R12, UR4 ;  /* 0x000000040c0d7c20 */ /* 0x000fe20008400000 */
[--C-:B------:R-:W-:Y:S01]  /*0470*/  SHF.R.S32.HI R0, RZ, 0x3, R3.reuse ;  /* 0x00000003ff007819 */ /* 0x100fe20000011403 */
[----:B------:R-:W-:Y:S01]  /*0480*/  ULDC UR4, c[0x0][0x154] ;  /* 0x0000550000047ab9 */ /* 0x000fe20000000800 */
[----:B------:R-:W-:-:S02]  /*0490*/  SHF.R.S32.HI R3, RZ, 0x1f, R3 ;  /* 0x0000001fff037819 */ /* 0x000fc40000011403 */
[----:B------:R-:W-:Y:S01]  /*04a0*/  SHF.R.S32.HI R12, RZ, 0x1f, R9 ;  /* 0x0000001fff0c7819 */ /* 0x000fe20000011409 */
[----:B------:R-:W1:Y:S01]  /*04b0*/  F2I.U32.TRUNC.NTZ R13, R13 ;  /* 0x0000000d000d7305 */ /* 0x000e62000020f000 */
[----:B------:R-:W-:Y:S01]  /*04c0*/  LEA.HI R11, R3, R0, RZ, 0x2 ;  /* 0x00000000030b7211 */ /* 0x000fe200078f10ff */
[----:B------:R-:W-:Y:S01]  /*04d0*/  VOTEU.ALL UP1, P0 ;  /* 0x00000000003f7886 */ /* 0x000fe20000020000 */
[----:B------:R-:W-:Y:S01]  /*04e0*/  LEA.HI R12, R12, R9, RZ, 0x2 ;  /* 0x000000090c0c7211 */ /* 0x000fe200078f10ff */
[----:B------:R-:W-:Y:S01]  /*04f0*/  VOTEU.ALL UP0, P0 ;  /* 0x00000000003f7886 */ /* 0x000fe20000000000 */
[----:B------:R-:W-:Y:S01]  /*0500*/  SHF.R.S32.HI R3, RZ, 0x1f, R2 ;  /* 0x0000001fff037819 */ /* 0x000fe20000011402 */
[----:B------:R-:W-:Y:S01]  /*0510*/  VOTEU.ALL UP2, P1 ;  /* 0x00000000003f7886 */ /* 0x000fe20000840000 */
[----:B------:R-:W-:Y:S01]  /*0520*/  LOP3.LUT R11, R11, 0xfffffffc, RZ, 0xc0, !PT ;  /* 0xfffffffc0b0b7812 */ /* 0x000fe200078ec0ff */
[----:B------:R-:W2:Y:S01]  /*0530*/  @!UP1 S2UR UR7, SR_CgaCtaId ;  /* 0x00000000000799c3 */ /* 0x000ea20000008800 */
[----:B------:R-:W-:Y:S01]  /*0540*/  LOP3.LUT R12, R12, 0x3ffffffc, RZ, 0xc0, !PT ;  /* 0x3ffffffc0c0c7812 */ /* 0x000fe200078ec0ff */
[----:B------:R-:W-:Y:S01]  /*0550*/  @!UP1 UMOV UR6, 0x400 ;  /* 0x0000040000069882 */ /* 0x000fe20000000000 */
[----:B------:R-:W-:Y:S01]  /*0560*/  LEA.HI R3, R3, R2, RZ, 0x2 ;  /* 0x0000000203037211 */ /* 0x000fe200078f10ff */
[----:B------:R-:W-:Y:S01]  /*0570*/  IMAD.IADD R11, R0, 0x1, -R11 ;  /* 0x00000001000b7824 */ /* 0x000fe200078e0a0b */
[----:B------:R-:W-:Y:S01]  /*0580*/  @!UP2 UMOV UR9, 0x400 ;  /* 0x000004000009a882 */ /* 0x000fe20000000000 */
[----:B------:R-:W-:Y:S01]  /*0590*/  IMAD.IADD R12, R9, 0x1, -R12 ;  /* 0x00000001090c7824 */ /* 0x000fe200078e0a0c */
[----:B------:R-:W-:Y:S01]  /*05a0*/  LOP3.LUT R3, R3, 0xfffffffc, RZ, 0xc0, !PT ;  /* 0xfffffffc03037812 */ /* 0x000fe200078ec0ff */
[----:B------:R-:W5:Y:S01]  /*05b0*/  @!UP2 S2UR UR10, SR_CgaCtaId ;  /* 0x00000000000aa9c3 */ /* 0x000f620000008800 */
[----:B-1----:R-:W-:Y:S01]  /*05c0*/  IMAD.MOV R13, RZ, RZ, -R13 ;  /* 0x000000ffff0d7224 */ /* 0x002fe200078e0a0d */
[----:B------:R-:W-:Y:S01]  /*05d0*/  VOTEU.ALL UP3, P1 ;  /* 0x00000000003f7886 */ /* 0x000fe20000860000 */
[----:B------:R-:W-:Y:S01]  /*05e0*/  IMAD R11, R12, 0x4, R11 ;  /* 0x000000040c0b7824 */ /* 0x000fe200078e020b */
[----:B------:R-:W-:Y:S01]  /*05f0*/  VOTEU.ALL UP4, P1 ;  /* 0x00000000003f7886 */ /* 0x000fe20000880000 */
[----:B------:R-:W-:Y:S01]  /*0600*/  IMAD.IADD R9, R2, 0x1, -R3 ;  /* 0x0000000102097824 */ /* 0x000fe200078e0a03 */
[----:B0-----:R-:W-:Y:S01]  /*0610*/  I2FP.F32.U32 R2, R6 ;  /* 0x0000000600027245 */ /* 0x001fe20000201000 */
[----:B---3--:R-:W-:Y:S01]  /*0620*/  IMAD R21, R14, R13, UR12 ;  /* 0x0000000c0e157e24 */ /* 0x008fe2000f8e020d */
[C---:B------:R-:W-:Y:S01]  /*0630*/  LEA.HI R0, R11.reuse, R11, RZ, 0x1 ;  /* 0x0000000b0b007211 */ /* 0x040fe200078f08ff */
[C---:B------:R-:W-:Y:S01]  /*0640*/  IMAD.SHL.U32 R88, R11.reuse, 0x4, RZ ;  /* 0x000000040b587824 */ /* 0x040fe200078e00ff */
[----:B------:R-:W-:Y:S01]  /*0650*/  VOTEU.ALL UP5, P1 ;  /* 0x00000000003f7886 */ /* 0x000fe200008a0000 */
[----:B------:R-:W-:Y:S01]  /*0660*/  FMUL R2, R2, UR4 ;  /* 0x0000000402027c20 */ /* 0x000fe20008400000 */
[----:B------:R-:W-:Y:S01]  /*0670*/  LOP3.LUT R0, R0, 0xfffffffe, RZ, 0xc0, !PT ;  /* 0xfffffffe00007812 */ /* 0x000fe200078ec0ff */
[----:B------:R-:W-:Y:S01]  /*0680*/  UMOV UR4, 0x20 ;  /* 0x0000002000047882 */ /* 0x000fe20000000000 */
[----:B------:R-:W-:Y:S01]  /*0690*/  LOP3.LUT R88, R11, 0xc, R88, 0x78, !PT ;  /* 0x0000000c0b587812 */ /* 0x000fe200078e7858 */
[----:B------:R-:W-:-:S04]  /*06a0*/  @!UP1 UIADD3 UR4, -UR4, 0x100000, URZ ;  /* 0x0010000004049890 */ /* 0x000fc8000fffe13f */
[----:B------:R-:W-:Y:S02]  /*06b0*/  @!UP1 USHF.L.U32 UR5, UR4, 0xb, URZ ;  /* 0x0000000b04059899 */ /* 0x000fe4000800063f */
[----:B------:R-:W-:Y:S01]  /*06c0*/  @!UP1 USHF.L.U32 UR4, UR4, 0x1, URZ ;  /* 0x0000000104049899 */ /* 0x000fe2000800063f */
[----:B----4-:R-:W-:Y:S01]  /*06d0*/  ISETP.EQ.U32.AND P2, PT, R15, 0x1, PT ;  /* 0x000000010f00780c */ /* 0x010fe20003f42070 */
[----:B------:R-:W-:Y:S01]  /*06e0*/  IMAD.IADD R0, R11, 0x1, -R0 ;  /* 0x000000010b007824 */ /* 0x000fe200078e0a00 */
[----:B------:R-:W0:Y:S01]  /*06f0*/  F2I.U32.TRUNC.NTZ R2, R2 ;  /* 0x0000000200027305 */ /* 0x000e22000020f000 */
[----:B--2---:R-:W-:Y:S01]  /*0700*/  @!UP1 ULEA UR8, UR7, UR6, 0x18 ;  /* 0x0000000607089291 */ /* 0x004fe2000f8ec03f */
[----:B------:R-:W-:Y:S01]  /*0710*/  R2UR UR43, R16 ;  /* 0x00000000102b72ca */ /* 0x000fe200000e0000 */
[----:B------:R-:W-:-:S04]  /*0720*/  @!UP2 UIADD3 UR6, -UR11, 0x100000, URZ ;  /* 0x001000000b06a890 */ /* 0x000fc8000fffe13f */
[----:B------:R-:W-:Y:S02]  /*0730*/  @!UP2 USHF.L.U32 UR7, UR6, 0xb, URZ ;  /* 0x0000000b0607a899 */ /* 0x000fe4000800063f */
[----:B------:R-:W-:Y:S01]  /*0740*/  @!UP2 USHF.L.U32 UR6, UR6, 0x1, URZ ;  /* 0x000000010606a899 */ /* 0x000fe2000800063f */
[----:B------:R-:W-:Y:S01]  /*0750*/  ISETP.NE.AND P3, PT, R0, R21, PT ;  /* 0x000000150000720c */ /* 0x000fe20003f65270 */
[----:B------:R-:W-:Y:S01]  /*0760*/  VOTEU.ALL UP1, P0 ;  /* 0x00000000003f7886 */ /* 0x000fe20000020000 */
[----:B-----5:R-:W-:Y:S01]  /*0770*/  @!UP2 ULEA UR9, UR10, UR9, 0x18 ;  /* 0x000000090a09a291 */ /* 0x020fe2000f8ec03f */
[----:B------:R-:W-:Y:S01]  /*0780*/  LOP3.LUT P0, RZ, R5, 0x7, RZ, 0xc0, !PT ;  /* 0x0000000705ff7812 */ /* 0x000fe2000780c0ff */
[----:B------:R-:W-:Y:S01]  /*0790*/  VOTEU.ALL UP2, P1 ;  /* 0x00000000003f7886 */ /* 0x000fe20000840000 */
[----:B------:R-:W-:Y:S02]  /*07a0*/  ISETP.NE.AND P1, PT, R9, 0x3, PT ;  /* 0x000000030900780c */ /* 0x000fe40003f25270 */
[----:B------:R-:W-:-:S02]  /*07b0*/  ISETP.LT.U32.AND P0, PT, R88, 0x2, !P0 ;  /* 0x000000025800780c */ /* 0x000fc40004701070 */
[----:B------:R-:W-:Y:S01]  /*07c0*/  ISETP.EQ.OR P1, PT, R9, RZ, !P1 ;  /* 0x000000ff0900720c */ /* 0x000fe20004f22670 */
[----:B------:R-:W1:Y:S02]  /*07d0*/  FENCE.VIEW.ASYNC.S ;  /* 0x00000000000073c6 */ /* 0x000e640000000000 */
[----:B-1----:R1:W2:Y:S01]  /*07e0*/  @!UP0 SYNCS.EXCH.64 URZ, [UR8+0x60], UR4 ;  /* 0x00006004083f85b2 */ /* 0x0022a20008000100 */
[----:B0-----:R-:W-:Y:S01]  /*07f0*/  IMAD.MOV R20, RZ, RZ, -R2 ;  /* 0x000000ffff147224 */ /* 0x001fe200078e0a02 */
[----:B------:R-:W-:-:S03]  /*0800*/  @P3 LEA.HI R0, R88, R88, RZ, 0x1 ;  /* 0x0000005858003211 */ /* 0x000fc600078f08ff */
[----:B------:R-:W-:Y:S01]  /*0810*/  IMAD R3, R25, R20, R6 ;  /* 0x0000001419037224 */ /* 0x000fe200078e0206 */
[----:B------:R-:W-:Y:S02]  /*0820*/  ISETP.EQ.AND P1, PT, R10, RZ, P1 ;  /* 0x000000ff0a00720c */ /* 0x000fe40000f22270 */
[----:B------:R-:W-:Y:S02]  /*0830*/  @P3 SHF.R.S32.HI R0, RZ, 0x1, R0 ;  /* 0x00000001ff003819 */ /* 0x000fe40000011400 */
[----:B------:R-:W-:Y:S02]  /*0840*/  SEL R23, RZ, 0x1, !P1 ;  /* 0x00000001ff177807 */ /* 0x000fe40004800000 */
[----:B------:R-:W-:Y:S02]  /*0850*/  @P3 ISETP.NE.AND P5, PT, R0, R3, PT ;  /* 0x000000030000320c */ /* 0x000fe40003fa5270 */
[----:B------:R-:W-:Y:S01]  /*0860*/  SEL R0, RZ, 0x1, !P0 ;  /* 0x00000001ff007807 */ /* 0x000fe20004000000 */
[----:B------:R1:W0:Y:S01]  /*0870*/  @!UP1 SYNCS.EXCH.64 URZ, [UR8+0x68], UR4 ;  /* 0x00006804083f95b2 */ /* 0x0002220008000100 */
[----:B------:R-:W-:Y:S01]  /*0880*/  NOP ;  /* 0x0000000000007918 */ /* 0x000fe20000000000 */
[----:B------:R-:W-:-:S02]  /*0890*/  @P3 SEL R89, RZ, 0x1, P5 ;  /* 0x00000001ff593807 */ /* 0x000fc40002800000 */
[----:B------:R-:W-:Y:S02]  /*08a0*/  SEL R23, R23, 0x2, P6 ;  /* 0x0000000217177807 */ /* 0x000fe40003000000 */
[----:B------:R-:W-:Y:S01]  /*08b0*/  LOP3.LUT R89, R89, R0, RZ, 0xc0, !PT ;  /* 0x0000000059597212 */ /* 0x000fe200078ec0ff */
[----:B------:R1:W3:Y:S01]  /*08c0*/  @!UP2 SYNCS.EXCH.64 URZ, [UR9+0x40], UR6 ;  /* 0x00004006093fa5b2 */ /* 0x0002e20008000100 */
[----:B------:R1:W4:Y:S01]  /*08d0*/  @!UP3 SYNCS.EXCH.64 URZ, [UR9+0x48], UR6 ;  /* 0x00004806093fb5b2 */ /* 0x0003220008000100 */
[----:B------:R1:W0:Y:S01]  /*08e0*/  @!UP4 SYNCS.EXCH.64 URZ, [UR9+0x50], UR6 ;  /* 0x00005006093fc5b2 */ /* 0x0002220008000100 */
[----:B------:R1:W0:Y:S01]  /*08f0*/  @!UP5 SYNCS.EXCH.64 URZ, [UR9+0x58], UR6 ;  /* 0x00005806093fd5b2 */ /* 0x0002220008000100 */
[----:B------:R-:W-:Y:S01]  /*0900*/  NOP ;  /* 0x0000000000007918 */ /* 0x000fe20000000000 */
[----:B-12---:R-:W-:Y:S05]  /*0910*/  @!P2 BRA `(.L_x_3) ;  /* 0x000000000008a947 */ /* 0x006fea0003800000 */
[----:B0--34-:R-:W-:Y:S01]  /*0920*/  UCGABAR_ARV ;  /* 0x00000000000079c7 */ /* 0x019fe20008000000 */
[----:B------:R-:W-:Y:S05]  /*0930*/  BRA `(.L_x_4) ;  /* 0x0000000000047947 */ /* 0x000fea0003800000 */
.L_x_3:
[----:B0--34-:R-:W-:Y:S01]  /*0940*/  NOP ;  /* 0x0000000000007918 */ /* 0x019fe20000000000 */
.L_x_4:
[----:B------:R-:W-:Y:S01]  /*0950*/  ULDC.64 UR4, c[0x0][0x598] ;  /* 0x0001660000047ab9 */ /* 0x000fe20000000a00 */
[----:B------:R-:W-:Y:S01]  /*0960*/  ULDC.64 UR36, c[0x0][0x208] ;  /* 0x0000820000247ab9 */ /* 0x000fe20000000a00 */
[----:B------:R-:W-:-:S04]  /*0970*/  ISETP.NE.U32.AND P0, PT, RZ, UR4, PT ;  /* 0x00000004ff007c0c */ /* 0x000fc8000bf05070 */
[----:B------:R-:W-:-:S13]  /*0980*/  ISETP.NE.AND.EX P0, PT, RZ, UR5, PT, P0 ;  /* 0x00000005ff007c0c */ /* 0x000fda000bf05300 */
[----:B------:R-:W-:Y:S05]  /*0990*/  @!P0 BRA `(.L_x_5) ;  /* 0x00000000001c8947 */ /* 0x000fea0003800000 */
[----:B------:R-:W0:Y:S02]  /*09a0*/  LDC.64 R2, c[0x0][0x598] ;  /* 0x00016600ff027b82 */ /* 0x000e240000000a00 */
[----:B0-----:R-:W2:Y:S02]  /*09b0*/  LDG.E.64 R2, desc[UR36][R2.64] ;  /* 0x0000002402027981 */ /* 0x001ea4000c1e1b00 */
[----:B--2---:R-:W-:-:S04]  /*09c0*/  ISETP.NE.U32.AND P0, PT, R2, RZ, PT ;  /* 0x000000ff0200720c */ /* 0x004fc80003f05070 */
[----:B------:R-:W-:-:S13]  /*09d0*/  ISETP.NE.AND.EX P0, PT, R3, RZ, PT, P0 ;  /* 0x000000ff0300720c */ /* 0x000fda0003f05300 */
[----:B------:R-:W-:Y:S05]  /*09e0*/  @!P0 BRA `(.L_x_5) ;  /* 0x0000000000088947 */ /* 0x000fea0003800000 */
[----:B------:R0:W5:Y:S01]  /*09f0*/  LD.E R90, desc[UR36][R2.64] ;  /* 0x00000024025a7980 */ /* 0x000162000c101900 */
[----:B------:R-:W-:Y:S05]  /*0a00*/  BRA `(.L_x_6) ;  /* 0x0000000000247947 */ /* 0x000fea0003800000 */
.L_x_5:
[----:B------:R-:W-:Y:S02]  /*0a10*/  ULDC.64 UR4, c[0x0][0x588] ;  /* 0x0001620000047ab9 */ /* 0x000fe40000000a00 */
[----:B------:R-:W-:-:S04]  /*0a20*/  ISETP.NE.U32.AND P0, PT, RZ, UR4, PT ;  /* 0x00000004ff007c0c */ /* 0x000fc8000bf05070 */
[----:B------:R-:W-:-:S13]  /*0a30*/  ISETP.NE.AND.EX P0, PT, RZ, UR5, PT, P0 ;  /* 0x00000005ff007c0c */ /* 0x000fda000bf05300 */
[----:B------:R-:W-:Y:S05]  /*0a40*/  @!P0 BRA `(.L_x_7) ;  /* 0x00000000000c8947 */ /* 0x000fea0003800000 */
[----:B------:R-:W0:Y:S02]  /*0a50*/  LDC.64 R90, c[0x0][0x588] ;  /* 0x00016200ff5a7b82 */ /* 0x000e240000000a00 */
[----:B0-----:R1:W5:Y:S01]  /*0a60*/  LDG.E R90, desc[UR36][R90.64] ;  /* 0x000000245a5a7981 */ /* 0x001362000c1e1900 */
[----:B------:R-:W-:Y:S05]  /*0a70*/  BRA `(.L_x_6) ;  /* 0x0000000000087947 */ /* 0x000fea0003800000 */
.L_x_7:
[----:B------:R-:W-:Y:S02]  /*0a80*/  ULDC UR4, c[0x0][0x580] ;  /* 0x0001600000047ab9 */ /* 0x000fe40000000800 */
[----:B------:R-:W-:-:S07]  /*0a90*/  IMAD.U32 R90, RZ, RZ, UR4 ;  /* 0x00000004ff5a7e24 */ /* 0x000fce000f8e00ff */
.L_x_6:
[----:B------:R-:W-:Y:S02]  /*0aa0*/  ULDC.64 UR4, c[0x0][0x5a0] ;  /* 0x0001680000047ab9 */ /* 0x000fe40000000a00 */
[----:B------:R-:W-:-:S04]  /*0ab0*/  ISETP.NE.U32.AND P0, PT, RZ, UR4, PT ;  /* 0x00000004ff007c0c */ /* 0x000fc8000bf05070 */
[----:B------:R-:W-:-:S13]  /*0ac0*/  ISETP.NE.AND.EX P0, PT, RZ, UR5, PT, P0 ;  /* 0x00000005ff007c0c */ /* 0x000fda000bf05300 */
[----:B------:R-:W-:Y:S05]  /*0ad0*/  @!P0 BRA `(.L_x_8) ;  /* 0x00000000001c8947 */ /* 0x000fea0003800000 */
[----:B0-----:R-:W0:Y:S02]  /*0ae0*/  LDC.64 R2, c[0x0][0x5a0] ;  /* 0x00016800ff027b82 */ /* 0x001e240000000a00 */
[----:B0-----:R-:W2:Y:S02]  /*0af0*/  LDG.E.64 R2, desc[UR36][R2.64] ;  /* 0x0000002402027981 */ /* 0x001ea4000c1e1b00 */
[----:B--2---:R-:W-:-:S04]  /*0b00*/  ISETP.NE.U32.AND P0, PT, R2, RZ, PT ;  /* 0x000000ff0200720c */ /* 0x004fc80003f05070 */
[----:B------:R-:W-:-:S13]  /*0b10*/  ISETP.NE.AND.EX P0, PT, R3, RZ, PT, P0 ;  /* 0x000000ff0300720c */ /* 0x000fda0003f05300 */
[----:B------:R-:W-:Y:S05]  /*0b20*/  @!P0 BRA `(.L_x_8) ;  /* 0x0000000000088947 */ /* 0x000fea0003800000 */
[----:B-1----:R0:W5:Y:S01]  /*0b30*/  LD.E R91, desc[UR36][R2.64] ;  /* 0x00000024025b7980 */ /* 0x002162000c101900 */
[----:B------:R-:W-:Y:S05]  /*0b40*/  BRA `(.L_x_9) ;  /* 0x0000000000247947 */ /* 0x000fea0003800000 */
.L_x_8:
[----:B------:R-:W-:Y:S02]  /*0b50*/  ULDC.64 UR4, c[0x0][0x590] ;  /* 0x0001640000047ab9 */ /* 0x000fe40000000a00 */
[----:B------:R-:W-:-:S04]  /*0b60*/  ISETP.NE.U32.AND P0, PT, RZ, UR4, PT ;  /* 0x00000004ff007c0c */ /* 0x000fc8000bf05070 */
[----:B------:R-:W-:-:S13]  /*0b70*/  ISETP.NE.AND.EX P0, PT, RZ, UR5, PT, P0 ;  /* 0x00000005ff007c0c */ /* 0x000fda000bf05300 */
[----:B------:R-:W-:Y:S05]  /*0b80*/  @!P0 BRA `(.L_x_10) ;  /* 0x00000000000c8947 */ /* 0x000fea0003800000 */
[----:B0-----:R-:W1:Y:S02]  /*0b90*/  LDC.64 R2, c[0x0][0x590] ;  /* 0x00016400ff027b82 */ /* 0x001e640000000a00 */
[----:B-1----:R1:W5:Y:S01]  /*0ba0*/  LDG.E R91, desc[UR36][R2.64] ;  /* 0x00000024025b7981 */ /* 0x002362000c1e1900 */
[----:B------:R-:W-:Y:S05]  /*0bb0*/  BRA `(.L_x_9) ;  /* 0x0000000000087947 */ /* 0x000fea0003800000 */
.L_x_10:
[----:B------:R-:W-:Y:S02]  /*0bc0*/  ULDC UR4, c[0x0][0x584] ;  /* 0x0001610000047ab9 */ /* 0x000fe40000000800 */
[----:B-1----:R-:W-:-:S07]  /*0bd0*/  IMAD.U32 R91, RZ, RZ, UR4 ;  /* 0x00000004ff5b7e24 */ /* 0x002fce000f8e00ff */
.L_x_9:
[----:B01----:R-:W0:Y:S01]  /*0be0*/  LDC R2, c[0x0][0x65c] ;  /* 0x00019700ff027b82 */ /* 0x003e220000000800 */
[----:B------:R-:W-:Y:S01]  /*0bf0*/  ULDC UR6, c[0x0][0x28c] ;  /* 0x0000a30000067ab9 */ /* 0x000fe20000000800 */
[----:B------:R-:W-:Y:S01]  /*0c00*/  ISETP.NE.AND P0, PT, R10, 0x2, PT ;  /* 0x000000020a00780c */ /* 0x000fe20003f05270 */
[----:B------:R-:W-:Y:S01]  /*0c10*/  UIADD3 UR6, UR6, 0x1f, URZ ;  /* 0x0000001f06067890 */ /* 0x000fe2000fffe03f */
[----:B------:R-:W-:Y:S01]  /*0c20*/  IMAD.U32 R10, RZ, RZ, UR12 ;  /* 0x0000000cff0a7e24 */ /* 0x000fe2000f8e00ff */
[----:B------:R-:W-:Y:S01]  /*0c30*/  UMOV UR38, URZ ;  /* 0x0000003f00267c82 */ /* 0x000fe20008000000 */
[----:B------:R-:W-:Y:S01]  /*0c40*/  UMOV UR39, URZ ;  /* 0x0000003f00277c82 */ /* 0x000fe20008000000 */
[----:B------:R-:W-:Y:S01]  /*0c50*/  USHF.R.S32.HI UR7, URZ, 0x1f, UR6 ;  /* 0x0000001f3f077899 */ /* 0x000fe20008011406 */
[----:B------:R-:W-:-:S03]  /*0c60*/  ULDC.64 UR8, c[0x0][0x650] ;  /* 0x0001940000087ab9 */ /* 0x000fc60000000a00 */
[----:B------:R-:W-:-:S04]  /*0c70*/  ULEA.HI UR7, UR7, UR6, URZ, 0x5 ;  /* 0x0000000607077291 */ /* 0x000fc8000f8f283f */
[----:B------:R-:W-:Y:S01]  /*0c80*/  USHF.R.S32.HI UR40, URZ, 0x5, UR7 ;  /* 0x000000053f287899 */ /* 0x000fe20008011407 */
[----:B0-----:R-:W-:-:S13]  /*0c90*/  ISETP.NE.AND P1, PT, R2, 0x1, PT ;  /* 0x000000010200780c */ /* 0x001fda0003f25270 */
[----:B------:R-:W0:Y:S01]  /*0ca0*/  @P1 LDC R17, c[0x0][0x10] ;  /* 0x00000400ff111b82 */ /* 0x000e220000000800 */
[----:B------:R-:W-:Y:S02]  /*0cb0*/  @P1 IMAD.MOV.U32 R7, RZ, RZ, RZ ;  /* 0x000000ffff071224 */ /* 0x000fe400078e00ff */
[----:B------:R-:W-:-:S05]  /*0cc0*/  @P1 IMAD.MOV.U32 R11, RZ, RZ, RZ ;  /* 0x000000ffff0b1224 */ /* 0x000fca00078e00ff */
[----:B------:R-:W1:Y:S01]  /*0cd0*/  @!P1 LDC R3, c[0x0][0xc] ;  /* 0x00000300ff039b82 */ /* 0x000e620000000800 */
[----:B------:R-:W-:Y:S01]  /*0ce0*/  ULDC UR4, c[0x0][0xc] ;  /* 0x0000030000047ab9 */ /* 0x000fe20000000800 */
[----:B------:R-:W-:Y:S02]  /*0cf0*/  ULDC UR5, c[0x0][0x10] ;  /* 0x0000040000057ab9 */ /* 0x000fe40000000800 */
[----:B------:R-:W-:-:S04]  /*0d00*/  UIMAD.WIDE.U32 UR4, UR4, UR5, URZ ;  /* 0x00000005040472a5 */ /* 0x000fc8000f8e003f */
[----:B------:R-:W2:Y:S01]  /*0d10*/  LDC R0, c[0x0][0x14] ;  /* 0x00000500ff007b82 */ /* 0x000ea20000000800 */
[----:B0-----:R-:W-:-:S04]  /*0d20*/  @P1 IMAD.WIDE.U32 R16, R17, UR12, R6 ;  /* 0x0000000c11101c25 */ /* 0x001fc8000f8e0006 */
[----:B------:R-:W-:Y:S02]  /*0d30*/  @P1 IMAD.IADD R17, R17, 0x1, R11 ;  /* 0x0000000111111824 */ /* 0x000fe400078e020b */
[----:B------:R-:W-:Y:S02]  /*0d40*/  IMAD.MOV.U32 R11, RZ, RZ, RZ ;  /* 0x000000ffff0b7224 */ /* 0x000fe400078e00ff */
[----:B-1----:R-:W-:-:S04]  /*0d50*/  @!P1 IMAD.WIDE.U32 R10, R6, R3, R10 ;  /* 0x00000003060a9225 */ /* 0x002fc800078e000a */
[----:B------:R-:W-:Y:S02]  /*0d60*/  @!P1 IMAD.MOV.U32 R16, RZ, RZ, R10 ;  /* 0x000000ffff109224 */ /* 0x000fe400078e000a */
[----:B--2---:R-:W-:-:S04]  /*0d70*/  IMAD.WIDE.U32 R12, R0, UR4, RZ ;  /* 0x00000004000c7c25 */ /* 0x004fc8000f8e00ff */
[----:B------:R-:W-:Y:S01]  /*0d80*/  IMAD R3, R0, UR5, RZ ;  /* 0x0000000500037c24 */ /* 0x000fe2000f8e02ff */
[----:B------:R0:W-:Y:S01]  /*0d90*/  STL.64 [R1], R12 ;  /* 0x0000000c01007387 */ /* 0x0001e20000100a00 */
[----:B------:R-:W-:Y:S02]  /*0da0*/  @!P1 IMAD.MOV.U32 R17, RZ, RZ, R11 ;  /* 0x000000ffff119224 */ /* 0x000fe400078e000b */
[----:B------:R-:W-:Y:S01]  /*0db0*/  IMAD.IADD R0, R13, 0x1, R3 ;  /* 0x000000010d007824 */ /* 0x000fe200078e0203 */
[----:B------:R-:W-:Y:S06]  /*0dc0*/  @P0 BRA `(.L_x_11) ;  /* 0x0000000000200947 */ /* 0x000fec0003800000 */
[----:B------:R-:W-:Y:S01]  /*0dd0*/  UISETP.GE.U32.AND UP0, UPT, UR40, 0x3, UPT ;  /* 0x000000032800788c */ /* 0x000fe2000bf06070 */
[----:B------:R-:W-:Y:S01]  /*0de0*/  IADD3 R16, P0, R16, R12, RZ ;  /* 0x0000000c10107210 */ /* 0x000fe20007f1e0ff */
[----:B------:R-:W-:Y:S01]  /*0df0*/  UIMAD.WIDE.U32 UR4, UR40, -0x55555555, URZ ;  /* 0xaaaaaaab280478a5 */ /* 0x000fe2000f8e003f */
[----:B------:R-:W-:-:S03]  /*0e00*/  UMOV UR39, URZ ;  /* 0x0000003f00277c82 */ /* 0x000fc60008000000 */
[----:B------:R-:W-:Y:S01]  /*0e10*/  USHF.R.U32.HI UR4, URZ, 0x1, UR5 ;  /* 0x000000013f047899 */ /* 0x000fe20008011605 */
[----:B------:R-:W-:-:S03]  /*0e20*/  IMAD.X R17, R0, 0x1, R17, P0 ;  /* 0x0000000100117824 */ /* 0x000fc600000e0611 */
[----:B------:R-:W-:Y:S02]  /*0e30*/  UIMAD UR38, UR4, -0x3, UR40 ;  /* 0xfffffffd042678a4 */ /* 0x000fe4000f8e0228 */
[----:B------:R-:W-:-:S12]  /*0e40*/  @UP0 ULOP3.LUT UR39, UR4, 0x1, URZ, 0xc0, !UPT ;  /* 0x0000000104270892 */ /* 0x000fd8000f8ec03f */
.L_x_11:
[----:B------:R-:W-:Y:S01]  /*0e50*/  ISETP.GE.U32.AND P0, PT, R16, UR8, PT ;  /* 0x0000000810007c0c */ /* 0x000fe2000bf06070 */
[----:B------:R-:W-:Y:S01]  /*0e60*/  IMAD.MOV.U32 R22, RZ, RZ, -0x1 ;  /* 0xffffffffff167424 */ /* 0x000fe200078e00ff */
[----:B------:R-:W-:Y:S01]  /*0e70*/  PRMT R3, RZ, 0x7610, R3 ;  /* 0x00007610ff037816 */ /* 0x000fe20000000003 */
[----:B------:R-:W-:Y:S01]  /*0e80*/  IMAD.MOV.U32 R18, RZ, RZ, -0x1 ;  /* 0xffffffffff127424 */ /* 0x000fe200078e00ff */
[----:B------:R-:W-:Y:S01]  /*0e90*/  ISETP.GE.U32.AND.EX P0, PT, R17, UR9, PT, P0 ;  /* 0x0000000911007c0c */ /* 0x000fe2000bf06100 */
[----:B------:R-:W-:-:S12]  /*0ea0*/  IMAD.MOV.U32 R19, RZ, RZ, -0x1 ;  /* 0xffffffffff137424 */ /* 0x000fd800078e00ff */
[----:B------:R-:W-:Y:S05]  /*0eb0*/  @P0 BRA `(.L_x_12) ;  /* 0x0000000400280947 */ /* 0x000fea0003800000 */
[----:B------:R-:W1:Y:S01]  /*0ec0*/  LDC.64 R26, c[0x0][0x628] ;  /* 0x00018a00ff1a7b82 */ /* 0x000e620000000a00 */
[----:B------:R-:W-:Y:S02]  /*0ed0*/  IMAD.MOV.U32 R10, RZ, RZ, R16 ;  /* 0x000000ffff0a7224 */ /* 0x000fe400078e0010 */
[----:B------:R-:W-:-:S05]  /*0ee0*/  IMAD.MOV.U32 R11, RZ, RZ, R17 ;  /* 0x000000ffff0b7224 */ /* 0x000fca00078e0011 */
[----:B------:R-:W2:Y:S08]  /*0ef0*/  LDC R18, c[0x0][0x630] ;  /* 0x00018c00ff127b82 */ /* 0x000eb00000000800 */
[----:B------:R-:W3:Y:S01]  /*0f00*/  LDC.64 R28, c[0x0][0x620] ;  /* 0x00018800ff1c7b82 */ /* 0x000ee20000000a00 */
[----:B-1----:R-:W-:-:S04]  /*0f10*/  ISETP.NE.U32.AND P0, PT, R26, RZ, PT ;  /* 0x000000ff1a00720c */ /* 0x002fc80003f05070 */
[----:B------:R-:W-:-:S13]  /*0f20*/  ISETP.NE.AND.EX P0, PT, R27, RZ, PT, P0 ;  /* 0x000000ff1b00720c */ /* 0x000fda0003f05300 */
[----:B--23--:R-:W-:Y:S05]  /*0f30*/  @!P0 BRA `(.L_x_13) ;  /* 0x0000000000288947 */ /* 0x00cfea0003800000 */
[----:B------:R-:W1:Y:S02]  /*0f40*/  LDC R3, c[0x0][0x634] ;  /* 0x00018d00ff037b82 */ /* 0x000e640000000800 */
[----:B-1----:R-:W-:-:S05]  /*0f50*/  IADD3 R3, P0, R16, R3, RZ ;  /* 0x0000000310037210 */ /* 0x002fca0007f1e0ff */
[----:B------:R-:W-:-:S04]  /*0f60*/  IMAD.X R19, RZ, RZ, R17, P0 ;  /* 0x000000ffff137224 */ /* 0x000fc800000e0611 */
[----:B------:R-:W-:-:S04]  /*0f70*/  IMAD.WIDE.U32 R10, R19, R26, RZ ;  /* 0x0000001a130a7225 */ /* 0x000fc800078e00ff */
[----:B0-----:R-:W-:-:S04]  /*0f80*/  IMAD.WIDE.U32 R12, P0, R3, R27, R10 ;  /* 0x0000001b030c7225 */ /* 0x001fc8000780000a */
[----:B------:R-:W-:-:S04]  /*0f90*/  IMAD.WIDE.U32 R10, R3, R26, RZ ;  /* 0x0000001a030a7225 */ /* 0x000fc800078e00ff */
[----:B------:R-:W-:Y:S01]  /*0fa0*/  IMAD.X R15, RZ, RZ, RZ, P0 ;  /* 0x000000ffff0f7224 */ /* 0x000fe200000e06ff */
[----:B------:R-:W-:Y:S01]  /*0fb0*/  IADD3 RZ, P0, R11, R12, RZ ;  /* 0x0000000c0bff7210 */ /* 0x000fe20007f1e0ff */
[----:B------:R-:W-:-:S04]  /*0fc0*/  IMAD.MOV.U32 R14, RZ, RZ, R13 ;  /* 0x000000ffff0e7224 */ /* 0x000fc800078e000d */
[----:B------:R-:W-:-:S08]  /*0fd0*/  IMAD.WIDE.U32.X R10, R19, R27, R14, P0 ;  /* 0x0000001b130a7225 */ /* 0x000fd000000e040e */
.L_x_13:
[----:B------:R-:W1:Y:S01]  /*0fe0*/  LDC.64 R32, c[0x0][0x640] ;  /* 0x00019000ff207b82 */ /* 0x000e620000000a00 */
[-CC-:B------:R-:W-:Y:S02]  /*0ff0*/  SHF.R.U64 R30, R10, R18.reuse, R11.reuse ;  /* 0x000000120a1e7219 */ /* 0x180fe4000000120b */
[----:B------:R-:W-:Y:S02]  /*1000*/  SHF.R.U32.HI R3, RZ, R18, R11 ;  /* 0x00000012ff037219 */ /* 0x000fe4000001160b */
[----:B0-----:R-:W-:-:S03]  /*1010*/  IADD3 R13, P0, RZ, -R30, RZ ;  /* 0x8000001eff0d7210 */ /* 0x001fc60007f1e0ff */
[----:B------:R-:W0:Y:S02]  /*1020*/  LDC R14, c[0x0][0x618] ;  /* 0x00018600ff0e7b82 */ /* 0x000e240000000800 */
[----:B------:R-:W-:Y:S02]  /*1030*/  IMAD.X R3, RZ, RZ, ~R3, P0 ;  /* 0x000000ffff037224 */ /* 0x000fe400000e0e03 */
[----:B------:R-:W-:-:S04]  /*1040*/  IMAD.WIDE.U32 R10, R13, R28, R16 ;  /* 0x0000001c0d0a7225 */ /* 0x000fc800078e0010 */
[----:B------:R-:W2:Y:S01]  /*1050*/  LDC R15, c[0x0][0x608] ;  /* 0x00018200ff0f7b82 */ /* 0x000ea20000000800 */
[----:B------:R-:W-:Y:S02]  /*1060*/  IMAD R12, R3, R28, RZ ;  /* 0x0000001c030c7224 */ /* 0x000fe400078e02ff */
[----:B------:R-:W-:Y:S02]  /*1070*/  IMAD.MOV.U32 R28, RZ, RZ, 0x1 ;  /* 0x00000001ff1c7424 */ /* 0x000fe400078e00ff */
[----:B------:R-:W-:Y:S02]  /*1080*/  IMAD R3, R13, R29, R12 ;  /* 0x0000001d0d037224 */ /* 0x000fe400078e020c */
[----:B------:R-:W-:Y:S01]  /*1090*/  IMAD.MOV.U32 R12, RZ, RZ, -0x1 ;  /* 0xffffffffff0c7424 */ /* 0x000fe200078e00ff */
[----:B------:R-:W3:Y:S01]  /*10a0*/  LDC R31, c[0x0][0x658] ;  /* 0x00019600ff1f7b82 */ /* 0x000ee20000000800 */
[----:B------:R-:W-:Y:S01]  /*10b0*/  IMAD.IADD R3, R11, 0x1, R3 ;  /* 0x000000010b037824 */ /* 0x000fe200078e0203 */
[----:B-1----:R-:W-:-:S04]  /*10c0*/  ISETP.NE.U32.AND P0, PT, R32, RZ, PT ;  /* 0x000000ff2000720c */ /* 0x002fc80003f05070 */
[----:B------:R-:W-:Y:S02]  /*10d0*/  ISETP.NE.AND.EX P0, PT, R33, RZ, PT, P0 ;  /* 0x000000ff2100720c */ /* 0x000fe40003f05300 */
[----:B------:R-:W1:Y:S01]  /*10e0*/  LDC R24, c[0x0][0x600] ;  /* 0x00018000ff187b82 */ /* 0x000e620000000800 */
[-CC-:B0-----:R-:W-:Y:S02]  /*10f0*/  SHF.R.U64 R27, R10, R14.reuse, R3.reuse ;  /* 0x0000000e0a1b7219 */ /* 0x181fe40000001203 */
[----:B------:R-:W-:-:S05]  /*1100*/  SHF.R.U32.HI R10, RZ, R14, R3 ;  /* 0x0000000eff0a7219 */ /* 0x000fca0000011603 */
[----:B------:R-:W0:Y:S01]  /*1110*/  LDC R22, c[0x0][0x648] ;  /* 0x00019200ff167b82 */ /* 0x000e220000000800 */
[-CC-:B--2---:R-:W-:Y:S02]  /*1120*/  SHF.R.U64 R35, R27, R15.reuse, R10.reuse ;  /* 0x0000000f1b237219 */ /* 0x184fe4000000120a */
[----:B------:R-:W-:-:S05]  /*1130*/  SHF.R.U32.HI R10, RZ, R15, R10 ;  /* 0x0000000fff0a7219 */ /* 0x000fca000001160a */
[----:B------:R-:W2:Y:S01]  /*1140*/  LDC R26, c[0x0][0x638] ;  /* 0x00018e00ff1a7b82 */ /* 0x000ea20000000800 */
[-CC-:B---3--:R-:W-:Y:S02]  /*1150*/  SHF.R.U64 R34, R35, R31.reuse, R10.reuse ;  /* 0x0000001f23227219 */ /* 0x188fe4000000120a */
[-C--:B------:R-:W-:Y:S02]  /*1160*/  SHF.L.U32 R3, R12, R31.reuse, RZ ;  /* 0x0000001f0c037219 */ /* 0x080fe400000006ff */
[----:B------:R-:W-:Y:S01]  /*1170*/  SHF.R.U32.HI R11, RZ, R31, R10 ;  /* 0x0000001fff0b7219 */ /* 0x000fe2000001160a */
[----:B------:R-:W-:Y:S01]  /*1180*/  IMAD.MOV.U32 R10, RZ, RZ, R34 ;  /* 0x000000ffff0a7224 */ /* 0x000fe200078e0022 */
[----:B------:R-:W-:Y:S01]  /*1190*/  LOP3.LUT R18, RZ, R3, RZ, 0x33, !PT ;  /* 0x00000003ff127212 */ /* 0x000fe200078e33ff */
[----:B------:R-:W3:Y:S01]  /*11a0*/  LDC R29, c[0x0][0x610] ;  /* 0x00018400ff1d7b82 */ /* 0x000ee20000000800 */
[----:B------:R-:W-:Y:S05]  /*11b0*/  @!P0 BRA `(.L_x_14) ;  /* 0x0000000000288947 */ /* 0x000fea0003800000 */
[----:B------:R-:W4:Y:S02]  /*11c0*/  LDC R3, c[0x0][0x64c] ;  /* 0x00019300ff037b82 */ /* 0x000f240000000800 */
[----:B----4-:R-:W-:-:S05]  /*11d0*/  IADD3 R3, P0, R34, R3, RZ ;  /* 0x0000000322037210 */ /* 0x010fca0007f1e0ff */
[----:B------:R-:W-:-:S04]  /*11e0*/  IMAD.X R19, RZ, RZ, R11, P0 ;  /* 0x000000ffff137224 */ /* 0x000fc800000e060b */
[----:B------:R-:W-:-:S04]  /*11f0*/  IMAD.WIDE.U32 R10, R19, R32, RZ ;  /* 0x00000020130a7225 */ /* 0x000fc800078e00ff */
[----:B------:R-:W-:-:S04]  /*1200*/  IMAD.WIDE.U32 R12, P0, R3, R33, R10 ;  /* 0x00000021030c7225 */ /* 0x000fc8000780000a */
[----:B------:R-:W-:-:S04]  /*1210*/  IMAD.WIDE.U32 R10, R3, R32, RZ ;  /* 0x00000020030a7225 */ /* 0x000fc800078e00ff */
[----:B------:R-:W-:Y:S01]  /*1220*/  IMAD.X R15, RZ, RZ, RZ, P0 ;  /* 0x000000ffff0f7224 */ /* 0x000fe200000e06ff */
[----:B------:R-:W-:Y:S01]  /*1230*/  IADD3 RZ, P0, R11, R12, RZ ;  /* 0x0000000c0bff7210 */ /* 0x000fe20007f1e0ff */
[----:B------:R-:W-:-:S04]  /*1240*/  IMAD.MOV.U32 R14, RZ, RZ, R13 ;  /* 0x000000ffff0e7224 */ /* 0x000fc800078e000d */
[----:B------:R-:W-:-:S08]  /*1250*/  IMAD.WIDE.U32.X R10, R19, R33, R14, P0 ;  /* 0x00000021130a7225 */ /* 0x000fd000000e040e */
.L_x_14:
[----:B0-----:R-:W-:Y:S01]  /*1260*/  SHF.R.U64 R7, R10, R22, R11 ;  /* 0x000000160a077219 */ /* 0x001fe2000000120b */
[----:B-1----:R-:W-:Y:S01]  /*1270*/  VIADD R10, R24, 0xffffffff ;  /* 0xffffffff180a7836 */ /* 0x002fe20000000000 */
[----:B------:R-:W-:Y:S01]  /*1280*/  SHF.L.U32 R3, R28, R31, RZ ;  /* 0x0000001f1c037219 */ /* 0x000fe200000006ff */
[----:B------:R-:W-:Y:S01]  /*1290*/  @P1 IMAD R21, R25, R20, R6 ;  /* 0x0000001419151224 */ /* 0x000fe200078e0206 */
[----:B------:R-:W-:Y:S01]  /*12a0*/  LOP3.LUT R18, R35, R18, RZ, 0xc0, !PT ;  /* 0x0000001223127212 */ /* 0x000fe200078ec0ff */
[----:B------:R-:W-:Y:S02]  /*12b0*/  IMAD.MOV R11, RZ, RZ, -R7 ;  /* 0x000000ffff0b7224 */ /* 0x000fe400078e0a07 */
[----:B------:R-:W-:Y:S02]  /*12c0*/  IMAD.MOV.U32 R6, RZ, RZ, 0x1 ;  /* 0x00000001ff067424 */ /* 0x000fe400078e00ff */
[----:B------:R-:W-:Y:S01]  /*12d0*/  IMAD R18, R3, R7, R18 ;  /* 0x0000000703127224 */ /* 0x000fe200078e0212 */
[----:B------:R-:W-:Y:S01]  /*12e0*/  LOP3.LUT R7, R27, R10, RZ, 0xc0, !PT ;  /* 0x0000000a1b077212 */ /* 0x000fe200078ec0ff */
[----:B--2---:R-:W-:-:S02]  /*12f0*/  IMAD R3, R11, R26, R34 ;  /* 0x0000001a0b037224 */ /* 0x004fc400078e0222 */
[----:B---3--:R-:W-:Y:S02]  /*1300*/  IMAD R22, R18, R29, R21 ;  /* 0x0000001d12167224 */ /* 0x008fe400078e0215 */
[----:B------:R-:W-:Y:S01]  /*1310*/  IMAD R7, R3, R24, R7 ;  /* 0x0000001803077224 */ /* 0x000fe200078e0207 */
[----:B------:R-:W-:Y:S01]  /*1320*/  PRMT R3, R6, 0x7610, R3 ;  /* 0x0000761006037816 */ /* 0x000fe20000000003 */
[----:B------:R-:W-:-:S03]  /*1330*/  IMAD.MOV.U32 R19, RZ, RZ, R30 ;  /* 0x000000ffff137224 */ /* 0x000fc600078e001e */
[----:B------:R-:W-:Y:S02]  /*1340*/  SEL R18, R7, R22, !P1 ;  /* 0x0000001607127207 */ /* 0x000fe40004800000 */
[----:B------:R-:W-:-:S07]  /*1350*/  SEL R22, R22, R7, !P1 ;  /* 0x0000000716167207 */ /* 0x000fce0004800000 */
.L_x_12:
[----:B------:R-:W-:Y:S05]  /*1360*/  @!P2 BRA `(.L_x_15) ;  /* 0x00000000000ca947 */ /* 0x000fea0003800000 */
[----:B------:R-:W-:Y:S01]  /*1370*/  UCGABAR_WAIT ;  /* 0x0000000000007dc7 */ /* 0x000fe20008000000 */
[----:B------:R-:W-:Y:S01]  /*1380*/  CCTL.IVALL ;  /* 0x00000000ff00798f */ /* 0x000fe20002000000 */
[----:B------:R-:W-:Y:S05]  /*1390*/  BRA `(.L_x_16) ;  /* 0x0000000000047947 */ /* 0x000fea0003800000 */
.L_x_15:
[----:B------:R-:W-:Y:S06]  /*13a0*/  BAR.SYNC.DEFER_BLOCKING 0x0 ;  /* 0x0000000000007b1d */ /* 0x000fec0000010000 */
.L_x_16:
[----:B------:R-:W-:Y:S05]  /*13b0*/  @!P4 BRA `(.L_x_17) ;  /* 0x00000054007cc947 */ /* 0x000fea0003800000 */
[----:B------:R-:W-:-:S13]  /*13c0*/  ISETP.GT.U32.AND P0, PT, R36, 0x1, PT ;  /* 0x000000012400780c */ /* 0x000fda0003f04070 */
[----:B------:R-:W-:Y:S05]  /*13d0*/  @P0 EXIT ;  /* 0x000000000000094d */ /* 0x000fea0003800000 */
.L_x_18:
[----:B------:R-:W-:-:S08]  /*13e0*/  NOP ;  /* 0x0000000000007918 */ /* 0x000fd00000000000 */
[----:B------:R-:W1:Y:S02]  /*13f0*/  USETMAXREG.TRY_ALLOC.CTAPOOL UP0, 0xe8 ;  /* 0x000000e8000079c8 */ /* 0x000e640008000600 */
[----:B-1----:R-:W-:-:S13]  /*1400*/  PLOP3.LUT P0, PT, PT, PT, UP0, 0x80, 0x0 ;  /* 0x000000000000781c */ /* 0x002fda0003f0f008 */
[----:B------:R-:W-:Y:S05]  /*1410*/  @!P0 BRA `(.L_x_18) ;  /* 0xfffffffc00f08947 */ /* 0x000fea000383ffff */
[----:B------:R-:W-:-:S13]  /*1420*/  LOP3.LUT P0, RZ, R3, 0xff, RZ, 0xc0, !PT ;  /* 0x000000ff03ff7812 */ /* 0x000fda000780c0ff */
[----:B------:R-:W-:Y:S05]  /*1430*/  @!P0 EXIT ;  /* 0x000000000000894d */ /* 0x000fea0003800000 */
[----:B------:R-:W2:Y:S01]  /*1440*/  LDL.64 R10, [R1] ;  /* 0x00000000010a7983 */ /* 0x000ea20000100a00 */
[CC--:B------:R-:W-:Y:S01]  /*1450*/  LEA.HI R3, R8.reuse, R5.reuse, RZ, 0x2 ;  /* 0x0000000508037211 */ /* 0x0c0fe200078f10ff */
[----:B------:R-:W1:Y:S01]  /*1460*/  S2UR UR4, SR_CgaCtaId ;  /* 0x00000000000479c3 */ /* 0x000e620000008800 */
[----:B------:R-:W-:Y:S01]  /*1470*/  LEA.HI R8, R8, R5, RZ, 0x5 ;  /* 0x0000000508087211 */ /* 0x000fe200078f28ff */
[----:B------:R-:W-:Y:S01]  /*1480*/  UISETP.LT.AND UP0, UPT, UR40, 0x1, UPT ;  /* 0x000000012800788c */ /* 0x000fe2000bf01270 */
[--C-:B------:R-:W-:Y:S01]  /*1490*/  SHF.R.S32.HI R92, RZ, 0x2, R3.reuse ;  /* 0x00000002ff5c7819 */ /* 0x100fe20000011403 */
[----:B------:R-:W-:Y:S01]  /*14a0*/  UIADD3 UR5, UR43, -0x1, URZ ;  /* 0xffffffff2b057890 */ /* 0x000fe2000fffe03f */
[----:B------:R-:W-:Y:S01]  /*14b0*/  SHF.R.S32.HI R7, RZ, 0x1f, R3 ;  /* 0x0000001fff077819 */ /* 0x000fe20000011403 */
[----:B------:R-:W-:Y:S01]  /*14c0*/  USEL UR42, UR40, 0x1, UP0 ;  /* 0x00000001282a7887 */ /* 0x000fe20008000000 */
[----:B------:R-:W-:Y:S01]  /*14d0*/  LOP3.LUT R4, R3, 0xfffffffc, RZ, 0xc0, !PT ;  /* 0xfffffffc03047812 */ /* 0x000fe200078ec0ff */
[----:B------:R-:W3:Y:S01]  /*14e0*/  LDC R98, c[0x0][0x658] ;  /* 0x00019600ff627b82 */ /* 0x000ee20000000800 */
[----:B------:R-:W-:Y:S01]  /*14f0*/  LEA.HI R7, R7, R92, RZ, 0x3 ;  /* 0x0000005c07077211 */ /* 0x000fe200078f18ff */
[----:B------:R-:W-:Y:S01]  /*1500*/  UMOV UR41, 0x400 ;  /* 0x0000040000297882 */ /* 0x000fe20000000000 */
[----:B------:R-:W-:Y:S01]  /*1510*/  SHF.R.S32.HI R3, RZ, 0x5, R8 ;  /* 0x00000005ff037819 */ /* 0x000fe20000011408 */
[----:B------:R-:W-:Y:S01]  /*1520*/  UISETP.NE.AND UP0, UPT, UR5, URZ, UPT ;  /* 0x0000003f0500728c */ /* 0x000fe2000bf05270 */
[----:B------:R-:W-:Y:S01]  /*1530*/  LOP3.LUT R7, R7, 0xfffffff8, RZ, 0xc0, !PT ;  /* 0xfffffff807077812 */ /* 0x000fe200078ec0ff */
[----:B------:R-:W-:Y:S01]  /*1540*/  IMAD.IADD R4, R5, 0x1, -R4 ;  /* 0x0000000105047824 */ /* 0x000fe200078e0a04 */
[----:B------:R-:W-:Y:S01]  /*1550*/  ULDC UR6, c[0x0][0x284] ;  /* 0x0000a10000067ab9 */ /* 0x000fe20000000800 */
[----:B------:R-:W4:Y:S01]  /*1560*/  LDC.64 R96, c[0x0][0x5c8] ;  /* 0x00017200ff607b82 */ /* 0x000f220000000a00 */
[----:B------:R-:W-:Y:S01]  /*1570*/  IMAD.MOV.U32 R5, RZ, RZ, 0x1 ;  /* 0x00000001ff057424 */ /* 0x000fe200078e00ff */
[----:B------:R-:W-:Y:S01]  /*1580*/  LOP3.LUT R104, R23, 0x1, RZ, 0xfc, !PT ;  /* 0x0000000117687812 */ /* 0x000fe200078efcff */
[----:B------:R-:W-:Y:S01]  /*1590*/  IMAD.IADD R92, R92, 0x1, -R7 ;  /* 0x000000015c5c7824 */ /* 0x000fe200078e0a07 */
[----:B------:R-:W-:Y:S01]  /*15a0*/  USHF.L.U32 UR45, UR40, 0x1, URZ ;  /* 0x00000001282d7899 */ /* 0x000fe2000800063f */
[----:B------:R-:W-:Y:S01]  /*15b0*/  IMAD.SHL.U32 R94, R4, 0x2, RZ ;  /* 0x00000002045e7824 */ /* 0x000fe200078e00ff */
[----:B------:R-:W-:Y:S01]  /*15c0*/  UIADD3 UR42, -UR42, UR40, URZ ;  /* 0x000000282a2a7290 */ /* 0x000fe2000fffe13f */
[--C-:B------:R-:W-:Y:S01]  /*15d0*/  IMAD R103, R3, -0x10, -R92.reuse ;  /* 0xfffffff003677824 */ /* 0x100fe200078e0a5c */
[----:B------:R-:W0:Y:S01]  /*15e0*/  LDC R99, c[0x0][0x288] ;  /* 0x0000a200ff637b82 */ /* 0x000e220000000800 */
[----:B------:R-:W-:Y:S01]  /*15f0*/  SHF.R.S32.HI R93, RZ, 0x1f, R92 ;  /* 0x0000001fff5d7819 */ /* 0x000fe2000001145c */
[----:B-1----:R-:W-:Y:S01]  /*1600*/  ULEA UR41, UR4, UR41, 0x18 ;  /* 0x0000002904297291 */ /* 0x002fe2000f8ec03f */
[----:B------:R-:W-:Y:S01]  /*1610*/  SHF.R.S32.HI R95, RZ, 0x1f, R94 ;  /* 0x0000001fff5f7819 */ /* 0x000fe2000001145e */
[----:B------:R-:W-:Y:S01]  /*1620*/  USHF.L.U32 UR4, UR5, 0x3, URZ ;  /* 0x0000000305047899 */ /* 0x000fe2000800063f */
[----:B------:R-:W-:Y:S01]  /*1630*/  VIADD R103, R103, UR6 ;  /* 0x0000000667677c36 */ /* 0x000fe20008000000 */
[----:B------:R-:W-:Y:S01]  /*1640*/  USEL UR5, URZ, 0x1, UP0 ;  /* 0x000000013f057887 */ /* 0x000fe20008000000 */
[----:B------:R-:W-:Y:S01]  /*1650*/  IMAD.WIDE R92, R3, 0x10, R92 ;  /* 0x00000010035c7825 */ /* 0x000fe200078e025c */
[----:B------:R-:W1:Y:S01]  /*1660*/  LDC R101, c[0x0][0x600] ;  /* 0x00018000ff657b82 */ /* 0x000e620000000800 */
[----:B------:R-:W-:-:S02]  /*1670*/  UIADD3 UR46, UR41, 0x40, URZ ;  /* 0x00000040292e7890 */ /* 0x000fc4000fffe03f */
[----:B------:R-:W-:Y:S01]  /*1680*/  IMAD.MOV.U32 R3, RZ, RZ, -0x1 ;  /* 0xffffffffff037424 */ /* 0x000fe200078e00ff */
[----:B------:R-:W-:Y:S01]  /*1690*/  ULOP3.LUT UR4, UR4, 0x8, URZ, 0xc0, !UPT ;  /* 0x0000000804047892 */ /* 0x000fe2000f8ec03f */
[----:B------:R-:W-:Y:S01]  /*16a0*/  IMAD.U32 R105, RZ, RZ, UR5 ;  /* 0x00000005ff697e24 */ /* 0x000fe2000f8e00ff */
[----:B------:R-:W-:Y:S02]  /*16b0*/  ULEA UR43, UR43, UR46, 0x3 ;  /* 0x0000002e2b2b7291 */ /* 0x000fe4000f8e183f */
[-C--:B---3--:R-:W-:Y:S01]  /*16c0*/  SHF.L.U32 R3, R3, R98.reuse, RZ ;  /* 0x0000006203037219 */ /* 0x088fe200000006ff */
[----:B------:R-:W-:Y:S01]  /*16d0*/  ULOP3.LUT UR47, UR4, 0x8, URZ, 0x3c, !UPT ;  /* 0x00000008042f7892 */ /* 0x000fe2000f8e3c3f */
[C---:B----4-:R-:W-:Y:S01]  /*16e0*/  SHF.L.U64.HI R97, R96.reuse, 0x3, R97 ;  /* 0x0000000360617819 */ /* 0x050fe20000010261 */
[----:B------:R-:W-:Y:S01]  /*16f0*/  IMAD.SHL.U32 R96, R96, 0x8, RZ ;  /* 0x0000000860607824 */ /* 0x000fe200078e00ff */
[----:B------:R-:W-:Y:S01]  /*1700*/  SHF.L.U32 R98, R5, R98, RZ ;  /* 0x0000006205627219 */ /* 0x000fe200000006ff */
[----:B------:R-:W-:Y:S01]  /*1710*/  ULOP3.LUT UR44, UR4, 0x18, URZ, 0x3c, !UPT ;  /* 0x00000018042c7892 */ /* 0x000fe2000f8e3c3f */
[----:B------:R-:W-:Y:S01]  /*1720*/  LOP3.LUT R102, RZ, R3, RZ, 0x33, !PT ;  /* 0x00000003ff667212 */ /* 0x000fe200078e33ff */
[----:B0-----:R-:W-:-:S02]  /*1730*/  IMAD R99, R4, -0x2, R99 ;  /* 0xfffffffe04637824 */ /* 0x001fc400078e0263 */
[----:B-1----:R-:W-:Y:S01]  /*1740*/  VIADD R101, R101, 0xffffffff ;  /* 0xffffffff65657836 */ /* 0x002fe20000000000 */
[----:B--2---:R-:W-:-:S07]  /*1750*/  SHF.L.U64.HI R100, R10, 0x1, R0 ;  /* 0x000000010a647819 */ /* 0x004fce0000010200 */
.L_x_166:
[----:B------:R-:W-:-:S04]  /*1760*/  SHF.L.U32 R0, R105, 0x1f, RZ ;  /* 0x0000001f69007819 */ /* 0x000fc800000006ff */
[----:B------:R-:W0:Y:S02]  /*1770*/  SYNCS.PHASECHK.TRANS64.TRYWAIT P0, [UR43+-0x8], R0 ;  /* 0xfffff800ff0075a7 */ /* 0x000e24000800016b */
[----:B01-34-:R-:W-:Y:S05]  /*1780*/  @!P0 BRA `(.L_x_19) ;  /* 0x00000060006c8947 */ /* 0x01bfea0003800000 */
.L_x_187:
[----:B------:R-:W-:Y:S02]  /*1790*/  ULDC UR4, c[0x0][0x28c] ;  /* 0x0000a30000047ab9 */ /* 0x000fe40000000800 */
[----:B------:R-:W-:-:S13]  /*17a0*/  ISETP.LT.AND P0, PT, RZ, UR4, PT ;  /* 0x00000004ff007c0c */ /* 0x000fda000bf01270 */
[----:B------:R-:W-:Y:S05]  /*17b0*/  @P0 BRA `(.L_x_20) ;  /* 0x0000000000400947 */ /* 0x000fea0003800000 */
[----:B0-----:R-:W-:Y:S01]  /*17c0*/  MOV R0, 0x0 ;  /* 0x0000000000007802 */ /* 0x001fe20000000f00 */
[----:B------:R-:W-:Y:S01]  /*17d0*/  ULDC.64 UR4, c[0x4][0x68] ;  /* 0x01001a0000047ab9 */ /* 0x000fe20000000a00 */
[----:B------:R-:W-:Y:S01]  /*17e0*/  ULDC.64 UR6, c[0x4][0x8] ;  /* 0x0100020000067ab9 */ /* 0x000fe20000000a00 */
[----:B------:R-:W-:Y:S01]  /*17f0*/  IMAD.U32 R4, RZ, RZ, UR4 ;  /* 0x00000004ff047e24 */ /* 0x000fe2000f8e00ff */
[----:B------:R0:W1:Y:S01]  /*1800*/  LDC.64 R14, c[0x4][R0] ;  /* 0x01000000000e7b82 */ /* 0x0000620000000a00 */
[----:B------:R-:W-:Y:S01]  /*1810*/  IMAD.U32 R5, RZ, RZ, UR5 ;  /* 0x00000005ff057e24 */ /* 0x000fe2000f8e00ff */
[----:B------:R-:W-:Y:S01]  /*1820*/  ULDC.64 UR4, c[0x4][0x70] ;  /* 0x01001c0000047ab9 */ /* 0x000fe20000000a00 */
[----:B------:R-:W-:Y:S02]  /*1830*/  IMAD.U32 R10, RZ, RZ, UR6 ;  /* 0x00000006ff0a7e24 */ /* 0x000fe4000f8e00ff */
[----:B------:R-:W-:Y:S02]  /*1840*/  IMAD.U32 R6, RZ, RZ, UR4 ;  /* 0x00000004ff067e24 */ /* 0x000fe4000f8e00ff */
[----:B------:R-:W-:-:S02]  /*1850*/  IMAD.U32 R7, RZ, RZ, UR5 ;  /* 0x00000005ff077e24 */ /* 0x000fc4000f8e00ff */
[----:B------:R-:W-:Y:S02]  /*1860*/  IMAD.U32 R11, RZ, RZ, UR7 ;  /* 0x00000007ff0b7e24 */ /* 0x000fe4000f8e00ff */
[----:B------:R-:W-:Y:S02]  /*1870*/  IMAD.MOV.U32 R8, RZ, RZ, 0x1e1 ;  /* 0x000001e1ff087424 */ /* 0x000fe400078e00ff */
[----:B------:R-:W-:Y:S02]  /*1880*/  IMAD.MOV.U32 R12, RZ, RZ, 0x1 ;  /* 0x00000001ff0c7424 */ /* 0x000fe400078e00ff */
[----:B0-----:R-:W-:-:S07]  /*1890*/  IMAD.MOV.U32 R13, RZ, RZ, RZ ;  /* 0x000000ffff0d7224 */ /* 0x001fce00078e00ff */
[----:B------:R-:W-:-:S07]  /*18a0*/  LEPC R20, `(.L_x_20) ;  /* 0x000000001014794e */ /* 0x000fce0000000000 */
[----:B-1---5:R-:W-:Y:S05]  /*18b0*/  CALL.ABS.NOINC R14 ;  /* 0x000000000e007343 */ /* 0x022fea0003c00000 */
.L_x_20:
[----:B------:R-:W-:-:S13]  /*18c0*/  ISETP.NE.AND P0, PT, R104, 0x3, PT ;  /* 0x000000036800780c */ /* 0x000fda0003f05270 */
[----:B------:R-:W-:Y:S05]  /*18d0*/  @!P0 BRA `(.L_x_21) ;  /* 0x0000000000048947 */ /* 0x000fea0003800000 */
[----:B------:R-:W-:Y:S01]  /*18e0*/  BPT.TRAP 0x1 ;  /* 0x000000040000795c */ /* 0x000fe20000300000 */
.L_x_21:
[----:B0-----:R-:W-:Y:S02]  /*18f0*/  IMAD.U32 R3, RZ, RZ, UR38 ;  /* 0x00000026ff037e24 */ /* 0x001fe4000f8e00ff */
[----:B------:R-:W-:-:S03]  /*1900*/  IMAD.U32 R0, RZ, RZ, UR39 ;  /* 0x00000027ff007e24 */ /* 0x000fc6000f8e00ff */
[----:B------:R-:W-:Y:S02]  /*1910*/  LEA R3, R3, UR41, 0x3 ;  /* 0x0000002903037c11 */ /* 0x000fe4000f8e18ff */
[----:B------:R-:W-:-:S04]  /*1920*/  SHF.L.U32 R0, R0, 0x1f, RZ ;  /* 0x0000001f00007819 */ /* 0x000fc800000006ff */
[----:B------:R0:W1:Y:S01]  /*1930*/  SYNCS.PHASECHK.TRANS64.TRYWAIT P1, [R3+URZ], R0 ;  /* 0x00000000030075a7 */ /* 0x000062000802017f */
[----:B------:R-:W-:Y:S05]  /*1940*/  @!P0 BRA `(.L_x_22) ;  /* 0x0000000000048947 */ /* 0x000fea0003800000 */
[----:B------:R-:W-:Y:S01]  /*1950*/  BPT.TRAP 0x1 ;  /* 0x000000040000795c */ /* 0x000fe20000300000 */
.L_x_22:
[----:B------:R-:W-:-:S05]  /*1960*/  IMAD.U32 R4, RZ, RZ, UR42 ;  /* 0x0000002aff047e24 */ /* 0x000fca000f8e00ff */
[----:B------:R-:W-:Y:S01]  /*1970*/  ISETP.GE.AND P2, PT, R4, 0x1, PT ;  /* 0x000000010400780c */ /* 0x000fe20003f46270 */
[----:B-1----:R-:W-:-:S12]  /*1980*/  @P1 BRA `(.L_x_23) ;  /* 0x0000000000081947 */ /* 0x002fd80003800000 */
[----:B------:R-:W1:Y:S02]  /*1990*/  SYNCS.PHASECHK.TRANS64.TRYWAIT P1, [R3+URZ], R0 ;  /* 0x00000000030075a7 */ /* 0x000e64000802017f */
[----:B-1----:R-:W-:Y:S05]  /*19a0*/  @!P1 BRA `(.L_x_24) ;  /* 0x0000005c00fc9947 */ /* 0x002fea0003800000 */
.L_x_23:
[----:B------:R-:W-:Y:S05]  /*19b0*/  WARPSYNC.ALL ;  /* 0x0000000000007948 */ /* 0x000fea0003800000 */
[----:B------:R-:W-:Y:S01]  /*19c0*/  UIADD3 UR4, UR41, 0x100, URZ ;  /* 0x0000010029047890 */ /* 0x000fe2000fffe03f */
[----:B------:R-:W-:Y:S01]  /*19d0*/  WARPGROUP.ARRIVE ;  /* 0x00000000000079c5 */ /* 0x000fe20000000000 */
[----:B------:R-:W-:Y:S02]  /*19e0*/  UIADD3 UR5, UR41, 0x6100, URZ ;  /* 0x0000610029057890 */ /* 0x000fe4000fffe03f */
[----:B------:R-:W-:Y:S02]  /*19f0*/  USHF.R.U32.HI UR4, URZ, 0x4, UR4 ;  /* 0x000000043f047899 */ /* 0x000fe40008011604 */
[----:B------:R-:W-:-:S02]  /*1a00*/  USHF.R.U32.HI UR5, URZ, 0x4, UR5 ;  /* 0x000000043f057899 */ /* 0x000fc40008011605 */
[----:B------:R-:W-:Y:S02]  /*1a10*/  ULOP3.LUT UR4, UR4, 0x3fff, URZ, 0xc0, !UPT ;  /* 0x00003fff04047892 */ /* 0x000fe4000f8ec03f */
[----:B------:R-:W-:Y:S02]  /*1a20*/  ULOP3.LUT UR5, UR5, 0x3fff, URZ, 0xc0, !UPT ;  /* 0x00003fff05057892 */ /* 0x000fe4000f8ec03f */
[----:B------:R-:W-:Y:S02]  /*1a30*/  ULOP3.LUT UR8, UR4, 0x10000, URZ, 0xfc, !UPT ;  /* 0x0001000004087892 */ /* 0x000fe4000f8efc3f */
[----:B------:R-:W-:Y:S02]  /*1a40*/  ULOP3.LUT UR9, UR5, 0x10000, URZ, 0xfc, !UPT ;  /* 0x0001000005097892 */ /* 0x000fe4000f8efc3f */
[----:B------:R-:W-:Y:S02]  /*1a50*/  ULEA UR10, UR38, UR8, 0x9 ;  /* 0x00000008260a7291 */ /* 0x000fe4000f8e483f */
[----:B------:R-:W-:Y:S01]  /*1a60*/  ULEA UR11, UR38, UR9, 0xa ;  /* 0x00000009260b7291 */ /* 0x000fe2000f8e503f */
[----:B------:R-:W-:Y:S01]  /*1a70*/  UMOV UR5, 0x40000040 ;  /* 0x4000004000057882 */ /* 0x000fe20000000000 */
[----:B------:R-:W-:-:S03]  /*1a80*/  UMOV UR7, 0x40000040 ;  /* 0x4000004000077882 */ /* 0x000fc60000000000 */
[----:B------:R-:W-:Y:S02]  /*1a90*/  UMOV UR4, UR10 ;  /* 0x0000000a00047c82 */ /* 0x000fe40008000000 */
[----:B------:R-:W-:Y:S02]  /*1aa0*/  UMOV UR6, UR11 ;  /* 0x0000000b00067c82 */ /* 0x000fe40008000000 */
[----:B------:R-:W-:Y:S01]  /*1ab0*/  HGMMA.64x128x8.F32.TF32 R24, gdesc[UR4], RZ, !UPT, gsb0 ;  /* 0x05e00000041879f0 */ /* 0x000fe2000c0028ff */
[----:B------:R-:W-:Y:S02]  /*1ac0*/  UIADD3 UR4, UR10, 0x2, URZ ;  /* 0x000000020a047890 */ /* 0x000fe4000fffe03f */
[----:B------:R-:W-:Y:S01]  /*1ad0*/  UIADD3 UR6, UR11, 0x2, URZ ;  /* 0x000000020b067890 */ /* 0x000fe2000fffe03f */
[----:B------:R-:W-:Y:S01]  /*1ae0*/  UMOV UR5, 0x40000040 ;  /* 0x4000004000057882 */ /* 0x000fe20000000000 */
[----:B------:R-:W-:Y:S01]  /*1af0*/  UMOV UR7, 0x40000040 ;  /* 0x4000004000077882 */ /* 0x000fe20000000000 */
[----:B------:R-:W-:-:S02]  /*1b00*/  WARPGROUP.DEPBAR.LE gsb0, 0x0 ;  /* 0x00008000000079c5 */ /* 0x000fc40000010000 */
[----:B------:R-:W-:-:S06]  /*1b10*/  WARPGROUP.ARRIVE ;  /* 0x00000000000079c5 */ /* 0x000fcc0000000000 */
[----:B------:R-:W-:Y:S01]  /*1b20*/  HGMMA.64x128x8.F32.TF32 R24, gdesc[UR4], R24, gsb0 ;  /* 0x05e00000041879f0 */ /* 0x000fe20008002818 */
[----:B------:R-:W-:Y:S02]  /*1b30*/  UIADD3 UR4, UR10, 0x4, URZ ;  /* 0x000000040a047890 */ /* 0x000fe4000fffe03f */
[----:B------:R-:W-:Y:S01]  /*1b40*/  UIADD3 UR6, UR11, 0x4, URZ ;  /* 0x000000040b067890 */ /* 0x000fe2000fffe03f */
[----:B------:R-:W-:Y:S01]  /*1b50*/  UMOV UR5, 0x40000040 ;  /* 0x4000004000057882 */ /* 0x000fe20000000000 */
[----:B------:R-:W-:Y:S01]  /*1b60*/  UMOV UR7, 0x40000040 ;  /* 0x4000004000077882 */ /* 0x000fe20000000000 */
[----:B------:R-:W-:Y:S02]  /*1b70*/  WARPGROUP.DEPBAR.LE gsb0, 0x0 ;  /* 0x00008000000079c5 */ /* 0x000fe40000010000 */
        /* <DEDUP_REMOVED lines=8> */
[----:B------:R-:W-:Y:S03]  /*1c00*/  HGMMA.64x128x8.F32.TF32 R24, gdesc[UR4], R24, gsb0 ;  /* 0x05e00000041879f0 */ /* 0x000fe60008002818 */
[----:B------:R-:W-:Y:S02]  /*1c10*/  WARPGROUP.DEPBAR.LE gsb0, 0x0 ;  /* 0x00008000000079c5 */ /* 0x000fe40000010000 */
[----:B------:R-:W-:Y:S05]  /*1c20*/  @!P2 BRA `(.L_x_25) ;  /* 0x000000040014a947 */ /* 0x000fea0003800000 */
[----:B------:R-:W-:Y:S01]  /*1c30*/  UIADD3 UR4, UR38, 0x1, URZ ;  /* 0x0000000126047890 */ /* 0x000fe2000fffe03f */
[----:B01----:R-:W-:Y:S02]  /*1c40*/  IMAD.U32 R0, RZ, RZ, UR42 ;  /* 0x0000002aff007e24 */ /* 0x003fe4000f8e00ff */
[----:B------:R-:W-:Y:S01]  /*1c50*/  IMAD.U32 R3, RZ, RZ, UR38 ;  /* 0x00000026ff037e24 */ /* 0x000fe2000f8e00ff */
[----:B------:R-:W-:-:S04]  /*1c60*/  UISETP.NE.AND UP0, UPT, UR4, 0x3, UPT ;  /* 0x000000030400788c */ /* 0x000fc8000bf05270 */
[----:B------:R-:W-:Y:S02]  /*1c70*/  USEL UR5, URZ, 0x1, UP0 ;  /* 0x000000013f057887 */ /* 0x000fe40008000000 */
[----:B------:R-:W-:Y:S02]  /*1c80*/  USEL UR10, UR4, URZ, UP0 ;  /* 0x0000003f040a7287 */ /* 0x000fe40008000000 */
[----:B------:R-:W-:-:S06]  /*1c90*/  ULOP3.LUT UR5, UR39, UR5, URZ, 0x3c, !UPT ;  /* 0x0000000527057292 */ /* 0x000fcc000f8e3c3f */
[----:B------:R-:W-:-:S07]  /*1ca0*/  IMAD.U32 R6, RZ, RZ, UR5 ;  /* 0x00000005ff067e24 */ /* 0x000fce000f8e00ff */
.L_x_32:
[----:B------:R-:W-:Y:S05]  /*1cb0*/  @!P0 BRA `(.L_x_26) ;  /* 0x0000000000048947 */ /* 0x000fea0003800000 */
[----:B------:R-:W-:Y:S01]  /*1cc0*/  BPT.TRAP 0x1 ;  /* 0x000000040000795c */ /* 0x000fe20000300000 */
.L_x_26:
[----:B------:R-:W-:Y:S01]  /*1cd0*/  ULEA UR4, UR10, UR41, 0x3 ;  /* 0x000000290a047291 */ /* 0x000fe2000f8e183f */
[----:B------:R-:W-:-:S08]  /*1ce0*/  SHF.L.U32 R4, R6, 0x1f, RZ ;  /* 0x0000001f06047819 */ /* 0x000fd000000006ff */
[----:B------:R0:W1:Y:S01]  /*1cf0*/  SYNCS.PHASECHK.TRANS64.TRYWAIT P1, [UR4], R4 ;  /* 0x00000004ff0075a7 */ /* 0x0000620008020144 */
[----:B------:R-:W-:Y:S05]  /*1d00*/  @!P0 BRA `(.L_x_27) ;  /* 0x0000000000048947 */ /* 0x000fea0003800000 */
[----:B------:R-:W-:Y:S01]  /*1d10*/  BPT.TRAP 0x1 ;  /* 0x000000040000795c */ /* 0x000fe20000300000 */
.L_x_27:
[----:B-1----:R-:W-:Y:S05]  /*1d20*/  @P1 BRA `(.L_x_28) ;  /* 0x0000000000081947 */ /* 0x002fea0003800000 */
[----:B------:R-:W1:Y:S02]  /*1d30*/  SYNCS.PHASECHK.TRANS64.TRYWAIT P1, [UR4], R4 ;  /* 0x00000004ff0075a7 */ /* 0x000e640008020144 */
[----:B-1----:R-:W-:Y:S05]  /*1d40*/  @!P1 BRA `(.L_x_29) ;  /* 0x0000005c00289947 */ /* 0x002fea0003800000 */
.L_x_28:
[----:B------:R-:W-:Y:S01]  /*1d50*/  ULEA UR11, UR10, UR8, 0x9 ;  /* 0x000000080a0b7291 */ /* 0x000fe2000f8e483f */
[----:B------:R-:W-:Y:S01]  /*1d60*/  WARPGROUP.ARRIVE ;  /* 0x00000000000079c5 */ /* 0x000fe20000000000 */
[----:B------:R-:W-:Y:S01]  /*1d70*/  ULEA UR12, UR10, UR9, 0xa ;  /* 0x000000090a0c7291 */ /* 0x000fe2000f8e503f */
[----:B------:R-:W-:Y:S01]  /*1d80*/  UMOV UR5, 0x40000040 ;  /* 0x4000004000057882 */ /* 0x000fe20000000000 */
[----:B------:R-:W-:-:S03]  /*1d90*/  UMOV UR7, 0x40000040 ;  /* 0x4000004000077882 */ /* 0x000fc60000000000 */
[----:B------:R-:W-:Y:S02]  /*1da0*/  UMOV UR4, UR11 ;  /* 0x0000000b00047c82 */ /* 0x000fe40008000000 */
[----:B------:R-:W-:Y:S02]  /*1db0*/  UMOV UR6, UR12 ;  /* 0x0000000c00067c82 */ /* 0x000fe40008000000 */
[----:B------:R-:W-:Y:S01]  /*1dc0*/  HGMMA.64x128x8.F32.TF32 R24, gdesc[UR4], R24, gsb0 ;  /* 0x05e00000041879f0 */ /* 0x000fe20008002818 */
        /* <DEDUP_REMOVED lines=23> */
[----:B------:R-:W-:Y:S01]  /*1f40*/  BPT.TRAP 0x1 ;  /* 0x000000040000795c */ /* 0x000fe20000300000 */
.L_x_30:
[----:B------:R-:W-:-:S13]  /*1f50*/  ISETP.NE.AND P1, PT, R89, RZ, PT ;  /* 0x000000ff5900720c */ /* 0x000fda0003f25270 */
[----:B01----:R-:W-:-:S05]  /*1f60*/  @P1 LEA R4, R3, UR41, 0x3 ;  /* 0x0000002903041c11 */ /* 0x003fca000f8e18ff */
[----:B------:R-:W-:-:S05]  /*1f70*/  @P1 VIADD R5, R4, 0x18 ;  /* 0x0000001804051836 */ /* 0x000fca0000000000 */
[----:B------:R-:W-:-:S04]  /*1f80*/  @P1 PRMT R5, R88, 0x654, R5 ;  /* 0x0000065458051816 */ /* 0x000fc80000000005 */
[----:B------:R0:W-:Y:S01]  /*1f90*/  @P1 SYNCS.ARRIVE.TRANS64.RED.A1T0 RZ, [R5+URZ], RZ ;  /* 0x000000ff05ff19a7 */ /* 0x0001e2000810043f */
[----:B------:R-:W-:-:S13]  /*1fa0*/  ISETP.GT.U32.AND P1, PT, R23, 0x1, PT ;  /* 0x000000011700780c */ /* 0x000fda0003f24070 */
[----:B0-----:R-:W-:Y:S05]  /*1fb0*/  @P1 BRA `(.L_x_31) ;  /* 0x0000000000041947 */ /* 0x001fea0003800000 */
[----:B------:R-:W-:Y:S01]  /*1fc0*/  BPT.TRAP 0x1 ;  /* 0x000000040000795c */ /* 0x000fe20000300000 */
.L_x_31:
[----:B------:R-:W-:Y:S01]  /*1fd0*/  UIADD3 UR10, UR10, 0x1, URZ ;  /* 0x000000010a0a7890 */ /* 0x000fe2000fffe03f */
[C---:B------:R-:W-:Y:S01]  /*1fe0*/  ISETP.GT.AND P2, PT, R0.reuse, 0x1, PT ;  /* 0x000000010000780c */ /* 0x040fe20003f44270 */
[----:B------:R-:W-:Y:S02]  /*1ff0*/  VIADD R3, R3, 0x1 ;  /* 0x0000000103037836 */ /* 0x000fe40000000000 */
[----:B------:R-:W-:Y:S01]  /*2000*/  UISETP.NE.AND UP0, UPT, UR10, 0x3, UPT ;  /* 0x000000030a00788c */ /* 0x000fe2000bf05270 */
[----:B------:R-:W-:Y:S02]  /*2010*/  VIADD R0, R0, 0xffffffff ;  /* 0xffffffff00007836 */ /* 0x000fe40000000000 */
[C---:B------:R-:W-:Y:S01]  /*2020*/  ISETP.NE.AND P1, PT, R3.reuse, 0x3, PT ;  /* 0x000000030300780c */ /* 0x040fe20003f25270 */
[----:B------:R-:W-:Y:S02]  /*2030*/  USEL UR4, URZ, 0x1, UP0 ;  /* 0x000000013f047887 */ /* 0x000fe40008000000 */
[----:B------:R-:W-:Y:S01]  /*2040*/  USEL UR10, UR10, URZ, UP0 ;  /* 0x0000003f0a0a7287 */ /* 0x000fe20008000000 */
[----:B------:R-:W-:-:S03]  /*2050*/  SEL R3, R3, RZ, P1 ;  /* 0x000000ff03037207 */ /* 0x000fc60000800000 */
[----:B------:R-:W-:Y:S01]  /*2060*/  LOP3.LUT R6, R6, UR4, RZ, 0x3c, !PT ;  /* 0x0000000406067c12 */ /* 0x000fe2000f8e3cff */
[----:B------:R-:W-:Y:S07]  /*2070*/  @P2 BRA `(.L_x_32) ;  /* 0xfffffffc000c2947 */ /* 0x000fee000383ffff */
.L_x_25:
[----:B01----:R-:W0:Y:S01]  /*2080*/  LDC R0, c[0x0][0x28c] ;  /* 0x0000a300ff007b82 */ /* 0x003e220000000800 */
[----:B------:R-:W-:-:S04]  /*2090*/  IMAD.U32 R3, RZ, RZ, UR47 ;  /* 0x0000002fff037e24 */ /* 0x000fc8000f8e00ff */
[----:B------:R1:W-:Y:S01]  /*20a0*/  SYNCS.ARRIVE.TRANS64.A1T0 RZ, [R3+UR46], RZ ;  /* 0x000000ff03ff79a7 */ /* 0x0003e2000810002e */
[----:B0-----:R-:W-:-:S13]  /*20b0*/  ISETP.GE.AND P1, PT, R0, 0x1, PT ;  /* 0x000000010000780c */ /* 0x001fda0003f26270 */
[----:B-1----:R-:W-:Y:S05]  /*20c0*/  @!P1 BRA `(.L_x_33) ;  /* 0x0000000000449947 */ /* 0x002fea0003800000 */
[----:B------:R-:W-:Y:S05]  /*20d0*/  @!P0 BRA `(.L_x_34) ;  /* 0x0000000000048947 */ /* 0x000fea0003800000 */
[----:B------:R-:W-:Y:S01]  /*20e0*/  BPT.TRAP 0x1 ;  /* 0x000000040000795c */ /* 0x000fe20000300000 */
.L_x_34:
[----:B------:R-:W-:-:S13]  /*20f0*/  ISETP.NE.AND P0, PT, R89, RZ, PT ;  /* 0x000000ff5900720c */ /* 0x000fda0003f05270 */
[----:B------:R-:W-:-:S05]  /*2100*/  VOTEU.ANY UP0, P0 ;  /* 0x00000000003f7886 */ /* 0x000fca0000000100 */
[----:B------:R-:W-:-:S06]  /*2110*/  @UP0 UIADD3 UR4, UR38, UR42, URZ ;  /* 0x0000002a26040290 */ /* 0x000fcc000fffe03f */
[----:B------:R-:W-:Y:S02]  /*2120*/  IMAD.U32 R4, RZ, RZ, UR4 ;  /* 0x00000004ff047e24 */ /* 0x000fe4000f8e00ff */
[----:B------:R-:W-:Y:S02]  /*2130*/  IMAD.U32 R3, RZ, RZ, UR4 ;  /* 0x00000004ff037e24 */ /* 0x000fe4000f8e00ff */
[----:B------:R-:W-:-:S05]  /*2140*/  @P0 IMAD.WIDE.U32 R4, R4, -0x55555555, RZ ;  /* 0xaaaaaaab04040825 */ /* 0x000fca00078e00ff */
[----:B------:R-:W-:-:S05]  /*2150*/  @P0 SHF.R.U32.HI R0, RZ, 0x1, R5 ;  /* 0x00000001ff000819 */ /* 0x000fca0000011605 */
[----:B------:R-:W-:-:S05]  /*2160*/  @P0 IMAD R0, R0, -0x3, R3 ;  /* 0xfffffffd00000824 */ /* 0x000fca00078e0203 */
[----:B------:R-:W-:-:S05]  /*2170*/  @P0 LEA R0, R0, UR41, 0x3 ;  /* 0x0000002900000c11 */ /* 0x000fca000f8e18ff */
[----:B------:R-:W-:-:S05]  /*2180*/  @P0 VIADD R3, R0, 0x18 ;  /* 0x0000001800030836 */ /* 0x000fca0000000000 */
[----:B------:R-:W-:-:S04]  /*2190*/  @P0 PRMT R3, R88, 0x654, R3 ;  /* 0x0000065458030816 */ /* 0x000fc80000000003 */
[----:B------:R0:W-:Y:S01]  /*21a0*/  @P0 SYNCS.ARRIVE.TRANS64.RED.A1T0 RZ, [R3+URZ], RZ ;  /* 0x000000ff03ff09a7 */ /* 0x0001e2000810043f */
[----:B------:R-:W-:-:S13]  /*21b0*/  ISETP.GT.U32.AND P0, PT, R23, 0x1, PT ;  /* 0x000000011700780c */ /* 0x000fda0003f04070 */
[----:B0-----:R-:W-:Y:S05]  /*21c0*/  @P0 BRA `(.L_x_33) ;  /* 0x0000000000040947 */ /* 0x001fea0003800000 */
[----:B------:R-:W-:Y:S01]  /*21d0*/  BPT.TRAP 0x1 ;  /* 0x000000040000795c */ /* 0x000fe20000300000 */
.L_x_33:
[----:B------:R-:W-:Y:S01]  /*21e0*/  SHF.L.U32 R0, R105, 0x1f, RZ ;  /* 0x0000001f69007819 */ /* 0x000fe200000006ff */
[----:B------:R-:W-:Y:S01]  /*21f0*/  UIADD3 UR38, UR38, UR45, URZ ;  /* 0x0000002d26267290 */ /* 0x000fe2000fffe03f */
[----:B------:R-:W-:Y:S01]  /*2200*/  SHF.R.S32.HI R9, RZ, 0x1f, R19 ;  /* 0x0000001fff097819 */ /* 0x000fe20000011413 */
[----:B------:R-:W-:Y:S01]  /*2210*/  UISETP.GE.U32.AND UP1, UPT, UR45, 0x3, UPT ;  /* 0x000000032d00788c */ /* 0x000fe2000bf26070 */
[----:B------:R-:W0:Y:S01]  /*2220*/  SYNCS.PHASECHK.TRANS64.TRYWAIT P0, [UR43+0x8], R0 ;  /* 0x00000800ff0075a7 */ /* 0x000e22000800016b */
[----:B------:R-:W-:-:S04]  /*2230*/  UISETP.GT.U32.AND UP0, UPT, UR38, 0x2, UPT ;  /* 0x000000022600788c */ /* 0x000fc8000bf04070 */
[----:B------:R-:W-:-:S04]  /*2240*/  UISETP.LT.U32.AND UP0, UPT, UR45, 0x3, UP0 ;  /* 0x000000032d00788c */ /* 0x000fc80008701070 */
[----:B------:R-:W-:Y:S02]  /*2250*/  USEL UR6, URZ, 0x1, !UP0 ;  /* 0x000000013f067887 */ /* 0x000fe4000c000000 */
[----:B------:R-:W-:Y:S02]  /*2260*/  @UP1 UIMAD.WIDE.U32 UR4, UR38, -0x55555555, URZ ;  /* 0xaaaaaaab260418a5 */ /* 0x000fe4000f8e003f */
[----:B------:R-:W-:Y:S02]  /*2270*/  ULOP3.LUT UR39, UR39, UR6, URZ, 0x3c, !UPT ;  /* 0x0000000627277292 */ /* 0x000fe4000f8e3c3f */
[----:B------:R-:W-:-:S04]  /*2280*/  @UP1 USHF.R.U32.HI UR4, URZ, 0x1, UR5 ;  /* 0x000000013f041899 */ /* 0x000fc80008011605 */
[----:B------:R-:W-:Y:S01]  /*2290*/  @UP1 ULOP3.LUT UR39, UR39, 0x1, UR4, 0x78, !UPT ;  /* 0x0000000127271892 */ /* 0x000fe2000f8e7804 */
[----:B0-----:R-:W-:Y:S11]  /*22a0*/  @!P0 BRA `(.L_x_35) ;  /* 0x0000005400e88947 */ /* 0x001ff60003800000 */
.L_x_188:
[----:B------:R-:W-:Y:S01]  /*22b0*/  ULDC.64 UR4, c[0x0][0x5d0] ;  /* 0x0001740000047ab9 */ /* 0x000fe20000000a00 */
[----:B------:R-:W-:Y:S01]  /*22c0*/  ULDC UR6, c[0x0][0x284] ;  /* 0x0000a10000067ab9 */ /* 0x000fe20000000800 */
[----:B0-----:R-:W-:Y:S02]  /*22d0*/  IMAD R0, R9, UR4, RZ ;  /* 0x0000000409007c24 */ /* 0x001fe4000f8e02ff */
[----:B------:R-:W-:Y:S02]  /*22e0*/  IMAD.SHL.U32 R12, R18, 0x80, RZ ;  /* 0x00000080120c7824 */ /* 0x000fe400078e00ff */
[C---:B------:R-:W-:Y:S02]  /*22f0*/  IMAD R3, R19.reuse, UR5, R0 ;  /* 0x0000000513037c24 */ /* 0x040fe4000f8e0200 */
[----:B------:R-:W-:Y:S01]  /*2300*/  IMAD.SHL.U32 R0, R22, 0x40, RZ ;  /* 0x0000004016007824 */ /* 0x000fe200078e00ff */
[----:B------:R-:W-:Y:S01]  /*2310*/  SHF.R.S32.HI R13, RZ, 0x1f, R12 ;  /* 0x0000001fff0d7819 */ /* 0x000fe2000001140c */
[----:B------:R-:W-:Y:S01]  /*2320*/  IMAD.WIDE.U32 R4, R19, UR4, R94 ;  /* 0x0000000413047c25 */ /* 0x000fe2000f8e005e */
[----:B------:R-:W-:-:S02]  /*2330*/  ULDC.64 UR4, c[0x0][0x5c8] ;  /* 0x0001720000047ab9 */ /* 0x000fc40000000a00 */
[----:B------:R-:W-:Y:S01]  /*2340*/  ISETP.GE.AND P0, PT, R0, UR6, PT ;  /* 0x0000000600007c0c */ /* 0x000fe2000bf06270 */
[----:B------:R-:W-:Y:S01]  /*2350*/  ULDC UR6, c[0x0][0x288] ;  /* 0x0000a20000067ab9 */ /* 0x000fe20000000800 */
[----:B------:R-:W-:Y:S01]  /*2360*/  IADD3 R4, P1, R12, R4, RZ ;  /* 0x000000040c047210 */ /* 0x000fe20007f3e0ff */
[----:B------:R-:W-:Y:S01]  /*2370*/  IMAD.WIDE R20, R22, 0x40, R92 ;  /* 0x0000004016147825 */ /* 0x000fe200078e025c */
[----:B------:R-:W-:Y:S02]  /*2380*/  ISETP.GE.OR P0, PT, R12, UR6, P0 ;  /* 0x000000060c007c0c */ /* 0x000fe40008706670 */
[----:B------:R-:W-:Y:S01]  /*2390*/  IADD3.X R5, R13, R5, R3, P1, !PT ;  /* 0x000000050d057210 */ /* 0x000fe20000ffe403 */
[----:B------:R-:W-:-:S04]  /*23a0*/  IMAD R7, R21, UR4, RZ ;  /* 0x0000000415077c24 */ /* 0x000fc8000f8e02ff */
[C---:B------:R-:W-:Y:S02]  /*23b0*/  IMAD R7, R20.reuse, UR5, R7 ;  /* 0x0000000514077c24 */ /* 0x040fe4000f8e0207 */
[----:B------:R-:W-:-:S04]  /*23c0*/  IMAD.WIDE.U32 R106, R20, UR4, R4 ;  /* 0x00000004146a7c25 */ /* 0x000fc8000f8e0004 */
[----:B------:R-:W-:Y:S05]  /*23d0*/  @P0 BRA `(.L_x_36) ;  /* 0x0000003c00d80947 */ /* 0x000fea0003800000 */
[----:B-----5:R-:W-:Y:S01]  /*23e0*/  FSETP.NEU.AND P1, PT, R91, RZ, PT ;  /* 0x000000ff5b00720b */ /* 0x020fe20003f2d000 */
[----:B------:R-:W-:Y:S01]  /*23f0*/  IMAD.IADD R3, R99, 0x1, -R12 ;  /* 0x0000000163037824 */ /* 0x000fe200078e0a0c */
[----:B------:R-:W-:Y:S01]  /*2400*/  BSSY B0, `(.L_x_36) ;  /* 0x00003f3000007945 */ /* 0x000fe20003800000 */
[----:B------:R-:W-:Y:S02]  /*2410*/  IMAD.IADD R0, R103, 0x1, -R0 ;  /* 0x0000000167007824 */ /* 0x000fe400078e0a00 */
[----:B------:R-:W-:Y:S01]  /*2420*/  IMAD.IADD R115, R107, 0x1, R7 ;  /* 0x000000016b737824 */ /* 0x000fe200078e0207 */
[----:B------:R-:W-:-:S04]  /*2430*/  ISETP.GT.AND P0, PT, R3, RZ, PT ;  /* 0x000000ff0300720c */ /* 0x000fc80003f04270 */
[----:B------:R-:W-:-:S03]  /*2440*/  ISETP.GT.AND P2, PT, R0, RZ, P0 ;  /* 0x000000ff0000720c */ /* 0x000fc60000744270 */
[----:B------:R-:W-:Y:S10]  /*2450*/  @!P1 BRA `(.L_x_37) ;  /* 0x0000002c001c9947 */ /* 0x000ff40003800000 */
[----:B------:R-:W0:Y:S01]  /*2460*/  LDC.64 R108, c[0x0][0x5b8] ;  /* 0x00016e00ff6c7b82 */ /* 0x000e220000000a00 */
[----:B------:R-:W-:-:S07]  /*2470*/  ULDC.64 UR4, c[0x0][0x5c0] ;  /* 0x0001700000047ab9 */ /* 0x000fce0000000a00 */
[----:B------:R-:W1:Y:S08]  /*2480*/  LDC.64 R110, c[0x0][0x5b0] ;  /* 0x00016c00ff6e7b82 */ /* 0x000e700000000a00 */
[----:B------:R-:W2:Y:S01]  /*2490*/  LDC.64 R112, c[0x0][0x5a8] ;  /* 0x00016a00ff707b82 */ /* 0x000ea20000000a00 */
[-C--:B0-----:R-:W-:Y:S02]  /*24a0*/  IMAD R6, R9, R108.reuse, RZ ;  /* 0x0000006c09067224 */ /* 0x081fe400078e02ff */
[----:B------:R-:W-:-:S04]  /*24b0*/  IMAD.WIDE.U32 R4, R19, R108, R94 ;  /* 0x0000006c13047225 */ /* 0x000fc800078e005e */
[----:B------:R-:W-:Y:S01]  /*24c0*/  IMAD R107, R19, R109, R6 ;  /* 0x0000006d136b7224 */ /* 0x000fe200078e0206 */
[----:B------:R-:W-:Y:S01]  /*24d0*/  IADD3 R6, P1, R12, R4, RZ ;  /* 0x000000040c067210 */ /* 0x000fe20007f3e0ff */
[----:B-1----:R-:W-:-:S03]  /*24e0*/  IMAD R4, R21, R110, RZ ;  /* 0x0000006e15047224 */ /* 0x002fc600078e02ff */
[----:B------:R-:W-:Y:S01]  /*24f0*/  IADD3.X R7, R13, R5, R107, P1, !PT ;  /* 0x000000050d077210 */ /* 0x000fe20000ffe46b */
[C---:B------:R-:W-:Y:S02]  /*2500*/  IMAD R21, R20.reuse, R111, R4 ;  /* 0x0000006f14157224 */ /* 0x040fe400078e0204 */
[----:B------:R-:W-:-:S04]  /*2510*/  IMAD.WIDE.U32 R4, R20, R110, R6 ;  /* 0x0000006e14047225 */ /* 0x000fc800078e0006 */
[----:B------:R-:W-:Y:S01]  /*2520*/  IMAD.IADD R5, R5, 0x1, R21 ;  /* 0x0000000105057824 */ /* 0x000fe200078e0215 */
[----:B--2---:R-:W-:-:S04]  /*2530*/  LEA R10, P1, R4, R112, 0x2 ;  /* 0x00000070040a7211 */ /* 0x004fc800078210ff */
[----:B------:R-:W-:-:S05]  /*2540*/  LEA.HI.X R11, R4, R113, R5, 0x2, P1 ;  /* 0x00000071040b7211 */ /* 0x000fca00008f1405 */
[----:B------:R0:W2:Y:S01]  /*2550*/  @P2 LDG.E.LTC128B R18, desc[UR36][R10.64] ;  /* 0x000000240a122981 */ /* 0x0000a2000c1e1920 */
[----:B------:R-:W-:Y:S01]  /*2560*/  IMAD.WIDE.U32 R4, R20, R110, R12 ;  /* 0x0000006e14047225 */ /* 0x000fe200078e000c */
[----:B------:R-:W-:Y:S01]  /*2570*/  LEA R8, P3, R106, UR4, 0x2 ;  /* 0x000000046a087c11 */ /* 0x000fe2000f8610ff */
[----:B------:R-:W-:Y:S01]  /*2580*/  BSSY B1, `(.L_x_38) ;  /* 0x0000014000017945 */ /* 0x000fe20003800000 */
[----:B------:R-:W-:Y:S02]  /*2590*/  IADD3 R14, P1, R94, R4, RZ ;  /* 0x000000045e0e7210 */ /* 0x000fe40007f3e0ff */
[----:B------:R-:W-:Y:S02]  /*25a0*/  LEA.HI.X R9, R106, UR5, R115, 0x2, P3 ;  /* 0x000000056a097c11 */ /* 0x000fe400098f1473 */
[----:B------:R-:W-:Y:S01]  /*25b0*/  IADD3.X R15, R95, R21, R5, P1, !PT ;  /* 0x000000155f0f7210 */ /* 0x000fe20000ffe405 */
[----:B0-----:R-:W-:Y:S01]  /*25c0*/  IMAD.SHL.U32 R10, R110, 0x8, RZ ;  /* 0x000000086e0a7824 */ /* 0x001fe200078e00ff */
[----:B------:R-:W-:-:S02]  /*25d0*/  ISETP.GT.AND P1, PT, R3, 0x1, PT ;  /* 0x000000010300780c */ /* 0x000fc40003f24270 */
[----:B------:R-:W-:Y:S01]  /*25e0*/  SHF.L.U64.HI R11, R110, 0x3, R111 ;  /* 0x000000036e0b7819 */ /* 0x000fe2000001026f */
[----:B------:R-:W-:Y:S01]  /*25f0*/  IMAD.WIDE.U32 R14, R19, R108, R14 ;  /* 0x0000006c130e7225 */ /* 0x000fe200078e000e */
[----:B------:R-:W-:-:S03]  /*2600*/  ISETP.GT.AND P3, PT, R0, RZ, P1 ;  /* 0x000000ff0000720c */ /* 0x000fc60000f64270 */
[----:B------:R-:W-:Y:S01]  /*2610*/  IMAD.WIDE.U32 R10, R20, R110, R10 ;  /* 0x0000006e140a7225 */ /* 0x000fe200078e000a */
[----:B--2---:R-:W-:-:S05]  /*2620*/  LOP3.LUT R4, R18, 0xffffe000, RZ, 0xc0, !PT ;  /* 0xffffe00012047812 */ /* 0x004fca00078ec0ff */
[----:B------:R-:W-:Y:S01]  /*2630*/  FMUL R5, R4, R91 ;  /* 0x0000005b04057220 */ /* 0x000fe20000400000 */
[----:B------:R-:W-:-:S03]  /*2640*/  LEA R4, P4, R14, R112, 0x2 ;  /* 0x000000700e047211 */ /* 0x000fc600078810ff */
[----:B------:R-:W-:Y:S01]  /*2650*/  FFMA R109, R24, R90, R5 ;  /* 0x0000005a186d7223 */ /* 0x000fe20000000005 */
[----:B------:R-:W-:-:S04]  /*2660*/  IMAD.IADD R5, R107, 0x1, R15 ;  /* 0x000000016b057824 */ /* 0x000fc800078e020f */
[----:B------:R-:W-:Y:S02]  /*2670*/  F2FP.TF32.F32.PACK_B R109, R109 ;  /* 0x0000006dff6d723e */ /* 0x000fe400024050ff */
[----:B------:R-:W-:-:S03]  /*2680*/  LEA.HI.X R5, R14, R113, R5, 0x2, P4 ;  /* 0x000000710e057211 */ /* 0x000fc600020f1405 */
[----:B------:R0:W-:Y:S01]  /*2690*/  @P2 STG.E desc[UR36][R8.64], R109 ;  /* 0x0000006d08002986 */ /* 0x0001e2000c101924 */
[----:B------:R-:W-:Y:S05]  /*26a0*/  @!P3 BRA `(.L_x_39) ;  /* 0x000000000004b947 */ /* 0x000fea0003800000 */
[----:B------:R1:W5:Y:S02]  /*26b0*/  LDG.E.LTC128B R18, desc[UR36][R4.64+0x4] ;  /* 0x0000042404127981 */ /* 0x000364000c1e1920 */
.L_x_39:
[----:B------:R-:W-:Y:S05]  /*26c0*/  BSYNC B1 ;  /* 0x0000000000017941 */ /* 0x000fea0003800000 */
.L_x_38:
[----:B-----5:R-:W-:Y:S01]  /*26d0*/  LOP3.LUT R14, R18, 0xffffe000, RZ, 0xc0, !PT ;  /* 0xffffe000120e7812 */ /* 0x020fe200078ec0ff */
[----:B------:R-:W-:Y:S01]  /*26e0*/  IMAD.IADD R21, R21, 0x1, R11 ;  /* 0x0000000115157824 */ /* 0x000fe200078e020b */
[----:B------:R-:W-:Y:S02]  /*26f0*/  IADD3 R6, P2, R6, R10, RZ ;  /* 0x0000000a06067210 */ /* 0x000fe40007f5e0ff */
[----:B------:R-:W-:Y:S01]  /*2700*/  ISETP.GT.AND P0, PT, R0, 0x8, P0 ;  /* 0x000000080000780c */ /* 0x000fe20000704270 */
[----:B------:R-:W-:Y:S02]  /*2710*/  FMUL R14, R14, R91 ;  /* 0x0000005b0e0e7220 */ /* 0x000fe40000400000 */
[----:B------:R-:W-:Y:S02]  /*2720*/  IMAD.X R7, R21, 0x1, R7, P2 ;  /* 0x0000000115077824 */ /* 0x000fe400010e0607 */
[----:B------:R-:W-:Y:S01]  /*2730*/  FFMA R25, R25, R90, R14 ;  /* 0x0000005a19197223 */ /* 0x000fe2000000000e */
[----:B------:R-:W-:-:S04]  /*2740*/  LEA R14, P2, R6, R112, 0x2 ;  /* 0x00000070060e7211 */ /* 0x000fc800078410ff */
[----:B------:R-:W-:Y:S01]  /*2750*/  LEA.HI.X R15, R6, R113, R7, 0x2, P2 ;  /* 0x00000071060f7211 */ /* 0x000fe200010f1407 */
[----:B------:R-:W-:Y:S01]  /*2760*/  @P3 IMAD.MOV.U32 R6, RZ, RZ, R8 ;  /* 0x000000ffff063224 */ /* 0x000fe200078e0008 */
[----:B------:R-:W-:Y:S01]  /*2770*/  F2FP.TF32.F32.PACK_B R25, R25 ;  /* 0x00000019ff19723e */ /* 0x000fe200024050ff */
[----:B------:R-:W-:-:S05]  /*2780*/  @P3 IMAD.MOV.U32 R7, RZ, RZ, R9 ;  /* 0x000000ffff073224 */ /* 0x000fca00078e0009 */
[----:B------:R2:W-:Y:S04]  /*2790*/  @P3 STG.E desc[UR36][R6.64+0x4], R25 ;  /* 0x0000041906003986 */ /* 0x0005e8000c101924 */
[----:B------:R-:W3:Y:S01]  /*27a0*/  @P0 LDG.E.LTC128B R18, desc[UR36][R14.64] ;  /* 0x000000240e120981 */ /* 0x000ee2000c1e1920 */
[----:B------:R-:W-:Y:S01]  /*27b0*/  IADD3 R12, P2, P3, R94, R10, R12 ;  /* 0x0000000a5e0c7210 */ /* 0x000fe20007b5e00c */
[----:B------:R-:W-:Y:S01]  /*27c0*/  BSSY B1, `(.L_x_40) ;  /* 0x0000011000017945 */ /* 0x000fe20003800000 */
[----:B------:R-:W-:Y:S02]  /*27d0*/  ISETP.GT.AND P1, PT, R0, 0x8, P1 ;  /* 0x000000080000780c */ /* 0x000fe40000f24270 */
[----:B------:R-:W-:-:S03]  /*27e0*/  IADD3.X R13, R95, R21, R13, P2, P3 ;  /* 0x000000155f0d7210 */ /* 0x000fc600017e640d */
[----:B------:R-:W-:Y:S01]  /*27f0*/  IMAD.WIDE.U32 R12, R19, R108, R12 ;  /* 0x0000006c130c7225 */ /* 0x000fe200078e000c */
[----:B------:R-:W-:-:S03]  /*2800*/  SHF.L.U64.HI R19, R96, 0x2, R97 ;  /* 0x0000000260137819 */ /* 0x000fc60000010261 */
[----:B------:R-:W-:Y:S01]  /*2810*/  IMAD.IADD R13, R107, 0x1, R13 ;  /* 0x000000016b0d7824 */ /* 0x000fe200078e020d */
[----:B--2---:R-:W-:-:S04]  /*2820*/  LEA R6, P3, R12, R112, 0x2 ;  /* 0x000000700c067211 */ /* 0x004fc800078610ff */
[----:B------:R-:W-:Y:S02]  /*2830*/  LEA.HI.X R7, R12, R113, R13, 0x2, P3 ;  /* 0x000000710c077211 */ /* 0x000fe400018f140d */
[----:B---3--:R-:W-:-:S05]  /*2840*/  LOP3.LUT R10, R18, 0xffffe000, RZ, 0xc0, !PT ;  /* 0xffffe000120a7812 */ /* 0x008fca00078ec0ff */
[----:B------:R-:W-:Y:S01]  /*2850*/  FMUL R11, R10, R91 ;  /* 0x0000005b0a0b7220 */ /* 0x000fe20000400000 */
[----:B------:R-:W-:-:S03]  /*2860*/  LEA R10, P2, R96, R8, 0x2 ;  /* 0x00000008600a7211 */ /* 0x000fc600078410ff */
[----:B------:R-:W-:Y:S02]  /*2870*/  FFMA R21, R26, R90, R11 ;  /* 0x0000005a1a157223 */ /* 0x000fe4000000000b */
[----:B------:R-:W-:-:S03]  /*2880*/  IMAD.X R11, R19, 0x1, R9, P2 ;  /* 0x00000001130b7824 */ /* 0x000fc600010e0609 */
[----:B------:R-:W-:-:S05]  /*2890*/  F2FP.TF32.F32.PACK_B R21, R21 ;  /* 0x00000015ff15723e */ /* 0x000fca00024050ff */
[----:B------:R2:W-:Y:S01]  /*28a0*/  @P0 STG.E desc[UR36][R10.64], R21 ;  /* 0x000000150a000986 */ /* 0x0005e2000c101924 */
[----:B------:R-:W-:Y:S05]  /*28b0*/  @!P1 BRA `(.L_x_41) ;  /* 0x0000000000049947 */ /* 0x000fea0003800000 */
[----:B------:R3:W5:Y:S02]  /*28c0*/  LDG.E.LTC128B R18, desc[UR36][R6.64+0x4] ;  /* 0x0000042406127981 */ /* 0x000764000c1e1920 */
.L_x_41:
[----:B------:R-:W-:Y:S05]  /*28d0*/  BSYNC B1 ;  /* 0x0000000000017941 */ /* 0x000fea0003800000 */
.L_x_40:
[----:B-----5:R-:W-:Y:S01]  /*28e0*/  LOP3.LUT R12, R18, 0xffffe000, RZ, 0xc0, !PT ;  /* 0xffffe000120c7812 */ /* 0x020fe200078ec0ff */
[----:B------:R-:W-:Y:S01]  /*28f0*/  BSSY B1, `(.L_x_42) ;  /* 0x0000009000017945 */ /* 0x000fe20003800000 */
[----:B------:R-:W-:-:S03]  /*2900*/  ISETP.GT.AND P0, PT, R3, 0x8, PT ;  /* 0x000000080300780c */ /* 0x000fc60003f04270 */
[----:B------:R-:W-:Y:S01]  /*2910*/  FMUL R12, R12, R91 ;  /* 0x0000005b0c0c7220 */ /* 0x000fe20000400000 */
[----:B------:R-:W-:-:S03]  /*2920*/  ISETP.GT.AND P2, PT, R0, RZ, P0 ;  /* 0x000000ff0000720c */ /* 0x000fc60000744270 */
[----:B------:R-:W-:-:S05]  /*2930*/  FFMA R27, R27, R90, R12 ;  /* 0x0000005a1b1b7223 */ /* 0x000fca000000000c */
[----:B------:R-:W-:-:S05]  /*2940*/  F2FP.TF32.F32.PACK_B R27, R27 ;  /* 0x0000001bff1b723e */ /* 0x000fca00024050ff */
[----:B------:R4:W-:Y:S01]  /*2950*/  @P1 STG.E desc[UR36][R10.64+0x4], R27 ;  /* 0x0000041b0a001986 */ /* 0x0009e2000c101924 */
[----:B------:R-:W-:Y:S05]  /*2960*/  @!P2 BRA `(.L_x_43) ;  /* 0x000000000004a947 */ /* 0x000fea0003800000 */
[----:B------:R0:W5:Y:S02]  /*2970*/  LDG.E.LTC128B R18, desc[UR36][R4.64+0x20] ;  /* 0x0000202404127981 */ /* 0x000164000c1e1920 */
.L_x_43:
[----:B------:R-:W-:Y:S05]  /*2980*/  BSYNC B1 ;  /* 0x0000000000017941 */ /* 0x000fea0003800000 */
.L_x_42:
        /* <DEDUP_REMOVED lines=10> */
.L_x_45:
[----:B------:R-:W-:Y:S05]  /*2a30*/  BSYNC B1 ;  /* 0x0000000000017941 */ /* 0x000fea0003800000 */
.L_x_44:
[----:B-----5:R-:W-:Y:S01]  /*2a40*/  LOP3.LUT R12, R18, 0xffffe000, RZ, 0xc0, !PT ;  /* 0xffffe000120c7812 */ /* 0x020fe200078ec0ff */
[----:B------:R-:W-:Y:S01]  /*2a50*/  BSSY B1, `(.L_x_46) ;  /* 0x0000008000017945 */ /* 0x000fe20003800000 */
[----:B------:R-:W-:-:S03]  /*2a60*/  ISETP.GT.AND P0, PT, R0, 0x8, P0 ;  /* 0x000000080000780c */ /* 0x000fc60000704270 */
[----:B------:R-:W-:-:S04]  /*2a70*/  FMUL R12, R12, R91 ;  /* 0x0000005b0c0c7220 */ /* 0x000fc80000400000 */
[----:B------:R-:W-:-:S05]  /*2a80*/  FFMA R29, R29, R90, R12 ;  /* 0x0000005a1d1d7223 */ /* 0x000fca000000000c */
[----:B------:R-:W-:-:S05]  /*2a90*/  F2FP.TF32.F32.PACK_B R29, R29 ;  /* 0x0000001dff1d723e */ /* 0x000fca00024050ff */
[----:B------:R0:W-:Y:S01]  /*2aa0*/  @P3 STG.E desc[UR36][R8.64+0x24], R29 ;  /* 0x0000241d08003986 */ /* 0x0001e2000c101924 */
[----:B------:R-:W-:Y:S05]  /*2ab0*/  @!P0 BRA `(.L_x_47) ;  /* 0x0000000000048947 */ /* 0x000fea0003800000 */
[----:B------:R0:W5:Y:S02]  /*2ac0*/  LDG.E.LTC128B R18, desc[UR36][R6.64+0x20] ;  /* 0x0000202406127981 */ /* 0x000164000c1e1920 */
.L_x_47:
[----:B------:R-:W-:Y:S05]  /*2ad0*/  BSYNC B1 ;  /* 0x0000000000017941 */ /* 0x000fea0003800000 */
.L_x_46:
[----:B-----5:R-:W-:Y:S01]  /*2ae0*/  LOP3.LUT R12, R18, 0xffffe000, RZ, 0xc0, !PT ;  /* 0xffffe000120c7812 */ /* 0x020fe200078ec0ff */
[----:B------:R-:W-:Y:S01]  /*2af0*/  BSSY B1, `(.L_x_48) ;  /* 0x0000008000017945 */ /* 0x000fe20003800000 */
[----:B------:R-:W-:-:S03]  /*2b00*/  ISETP.GT.AND P1, PT, R0, 0x8, P1 ;  /* 0x000000080000780c */ /* 0x000fc60000f24270 */
[----:B0-----:R-:W-:-:S04]  /*2b10*/  FMUL R13, R12, R91 ;  /* 0x0000005b0c0d7220 */ /* 0x001fc80000400000 */
[----:B------:R-:W-:-:S05]  /*2b20*/  FFMA R13, R30, R90, R13 ;  /* 0x0000005a1e0d7223 */ /* 0x000fca000000000d */
[----:B------:R-:W-:-:S05]  /*2b30*/  F2FP.TF32.F32.PACK_B R13, R13 ;  /* 0x0000000dff0d723e */ /* 0x000fca00024050ff */
[----:B------:R0:W-:Y:S01]  /*2b40*/  @P0 STG.E desc[UR36][R10.64+0x20], R13 ;  /* 0x0000200d0a000986 */ /* 0x0001e2000c101924 */
[----:B------:R-:W-:Y:S05]  /*2b50*/  @!P1 BRA `(.L_x_49) ;  /* 0x0000000000049947 */ /* 0x000fea0003800000 */
[----:B------:R0:W5:Y:S02]  /*2b60*/  LDG.E.LTC128B R18, desc[UR36][R6.64+0x24] ;  /* 0x0000242406127981 */ /* 0x000164000c1e1920 */
.L_x_49:
[----:B------:R-:W-:Y:S05]  /*2b70*/  BSYNC B1 ;  /* 0x0000000000017941 */ /* 0x000fea0003800000 */
.L_x_48:
        /* <DEDUP_REMOVED lines=10> */
.L_x_51:
[----:B------:R-:W-:Y:S05]  /*2c20*/  BSYNC B1 ;  /* 0x0000000000017941 */ /* 0x000fea0003800000 */
.L_x_50:
[----:B-----5:R-:W-:Y:S01]  /*2c30*/  LOP3.LUT R12, R18, 0xffffe000, RZ, 0xc0, !PT ;  /* 0xffffe000120c7812 */ /* 0x020fe200078ec0ff */
[----:B------:R-:W-:Y:S01]  /*2c40*/  BSSY B1, `(.L_x_52) ;  /* 0x0000009000017945 */ /* 0x000fe20003800000 */
[----:B------:R-:W-:-:S03]  /*2c50*/  ISETP.GT.AND P1, PT, R3, 0x11, PT ;  /* 0x000000110300780c */ /* 0x000fc60003f24270 */
[----:B0-----:R-:W-:Y:S01]  /*2c60*/  FMUL R13, R12, R91 ;  /* 0x0000005b0c0d7220 */ /* 0x001fe20000400000 */
[----:B------:R-:W-:-:S03]  /*2c70*/  ISETP.GT.AND P3, PT, R0, RZ, P1 ;  /* 0x000000ff0000720c */ /* 0x000fc60000f64270 */
[----:B------:R-:W-:-:S05]  /*2c80*/  FFMA R13, R32, R90, R13 ;  /* 0x0000005a200d7223 */ /* 0x000fca000000000d */
[----:B------:R-:W-:-:S05]  /*2c90*/  F2FP.TF32.F32.PACK_B R13, R13 ;  /* 0x0000000dff0d723e */ /* 0x000fca00024050ff */
[----:B------:R0:W-:Y:S01]  /*2ca0*/  @P2 STG.E desc[UR36][R8.64+0x40], R13 ;  /* 0x0000400d08002986 */ /* 0x0001e2000c101924 */
[----:B------:R-:W-:Y:S05]  /*2cb0*/  @!P3 BRA `(.L_x_53) ;  /* 0x000000000004b947 */ /* 0x000fea0003800000 */
[----:B------:R0:W5:Y:S02]  /*2cc0*/  LDG.E.LTC128B R18, desc[UR36][R4.64+0x44] ;  /* 0x0000442404127981 */ /* 0x000164000c1e1920 */
.L_x_53:
[----:B------:R-:W-:Y:S05]  /*2cd0*/  BSYNC B1 ;  /* 0x0000000000017941 */ /* 0x000fea0003800000 */
.L_x_52:
        /* <DEDUP_REMOVED lines=9> */
.L_x_55:
[----:B------:R-:W-:Y:S05]  /*2d70*/  BSYNC B1 ;  /* 0x0000000000017941 */ /* 0x000fea0003800000 */
.L_x_54:
        /* <DEDUP_REMOVED lines=9> */
.L_x_57:
[----:B------:R-:W-:Y:S05]  /*2e10*/  BSYNC B1 ;  /* 0x0000000000017941 */ /* 0x000fea0003800000 */
.L_x_56:
        /* <DEDUP_REMOVED lines=10> */
.L_x_59:
[----:B------:R-:W-:Y:S05]  /*2ec0*/  BSYNC B1 ;  /* 0x0000000000017941 */ /* 0x000fea0003800000 */
.L_x_58:
        /* <DEDUP_REMOVED lines=10> */
.L_x_61:
[----:B------:R-:W-:Y:S05]  /*2f70*/  BSYNC B1 ;  /* 0x0000000000017941 */ /* 0x000fea0003800000 */
.L_x_60:
        /* <DEDUP_REMOVED lines=9> */
.L_x_63:
[----:B------:R-:W-:Y:S05]  /*3010*/  BSYNC B1 ;  /* 0x0000000000017941 */ /* 0x000fea0003800000 */
.L_x_62:
        /* <DEDUP_REMOVED lines=9> */
.L_x_65:
[----:B------:R-:W-:Y:S05]  /*30b0*/  BSYNC B1 ;  /* 0x0000000000017941 */ /* 0x000fea0003800000 */
.L_x_64:
        /* <DEDUP_REMOVED lines=10> */
.L_x_67:
[----:B------:R-:W-:Y:S05]  /*3160*/  BSYNC B1 ;  /* 0x0000000000017941 */ /* 0x000fea0003800000 */
.L_x_66:
        /* <DEDUP_REMOVED lines=10> */
.L_x_69:
[----:B------:R-:W-:Y:S05]  /*3210*/  BSYNC B1 ;  /* 0x0000000000017941 */ /* 0x000fea0003800000 */
.L_x_68:
        /* <DEDUP_REMOVED lines=9> */
.L_x_71:
[----:B------:R-:W-:Y:S05]  /*32b0*/  BSYNC B1 ;  /* 0x0000000000017941 */ /* 0x000fea0003800000 */
.L_x_70:
        /* <DEDUP_REMOVED lines=9> */
.L_x_73:
[----:B------:R-:W-:Y:S05]  /*3350*/  BSYNC B1 ;  /* 0x0000000000017941 */ /* 0x000fea0003800000 */
.L_x_72:
        /* <DEDUP_REMOVED lines=10> */
.L_x_75:
[----:B------:R-:W-:Y:S05]  /*3400*/  BSYNC B1 ;  /* 0x0000000000017941 */ /* 0x000fea0003800000 */
.L_x_74:
        /* <DEDUP_REMOVED lines=10> */
.L_x_77:
[----:B------:R-:W-:Y:S05]  /*34b0*/  BSYNC B1 ;  /* 0x0000000000017941 */ /* 0x000fea0003800000 */
.L_x_76:
        /* <DEDUP_REMOVED lines=9> */
.L_x_79:
[----:B------:R-:W-:Y:S05]  /*3550*/  BSYNC B1 ;  /* 0x0000000000017941 */ /* 0x000fea0003800000 */
.L_x_78:
        /* <DEDUP_REMOVED lines=9> */
.L_x_81:
[----:B------:R-:W-:Y:S05]  /*35f0*/  BSYNC B1 ;  /* 0x0000000000017941 */ /* 0x000fea0003800000 */
.L_x_80:
        /* <DEDUP_REMOVED lines=10> */
.L_x_83:
[----:B------:R-:W-:Y:S05]  /*36a0*/  BSYNC B1 ;  /* 0x0000000000017941 */ /* 0x000fea0003800000 */
.L_x_82:
        /* <DEDUP_REMOVED lines=10> */
.L_x_85:
[----:B------:R-:W-:Y:S05]  /*3750*/  BSYNC B1 ;  /* 0x0000000000017941 */ /* 0x000fea0003800000 */
.L_x_84:
        /* <DEDUP_REMOVED lines=9> */
.L_x_87:
[----:B------:R-:W-:Y:S05]  /*37f0*/  BSYNC B1 ;  /* 0x0000000000017941 */ /* 0x000fea0003800000 */
.L_x_86:
        /* <DEDUP_REMOVED lines=9> */
.L_x_89:
[----:B------:R-:W-:Y:S05]  /*3890*/  BSYNC B1 ;  /* 0x0000000000017941 */ /* 0x000fea0003800000 */
.L_x_88:
        /* <DEDUP_REMOVED lines=10> */
.L_x_91:
[----:B------:R-:W-:Y:S05]  /*3940*/  BSYNC B1 ;  /* 0x0000000000017941 */ /* 0x000fea0003800000 */
.L_x_90:
        /* <DEDUP_REMOVED lines=10> */
.L_x_93:
[----:B------:R-:W-:Y:S05]  /*39f0*/  BSYNC B1 ;  /* 0x0000000000017941 */ /* 0x000fea0003800000 */
.L_x_92:
        /* <DEDUP_REMOVED lines=9> */
.L_x_95:
[----:B------:R-:W-:Y:S05]  /*3a90*/  BSYNC B1 ;  /* 0x0000000000017941 */ /* 0x000fea0003800000 */
.L_x_94:
        /* <DEDUP_REMOVED lines=9> */
.L_x_97:
[----:B------:R-:W-:Y:S05]  /*3b30*/  BSYNC B1 ;  /* 0x0000000000017941 */ /* 0x000fea0003800000 */
.L_x_96:
        /* <DEDUP_REMOVED lines=10> */
.L_x_99:
[----:B------:R-:W-:Y:S05]  /*3be0*/  BSYNC B1 ;  /* 0x0000000000017941 */ /* 0x000fea0003800000 */
.L_x_98:
        /* <DEDUP_REMOVED lines=10> */
.L_x_101:
[----:B------:R-:W-:Y:S05]  /*3c90*/  BSYNC B1 ;  /* 0x0000000000017941 */ /* 0x000fea0003800000 */
.L_x_100:
        /* <DEDUP_REMOVED lines=9> */
.L_x_103:
[----:B------:R-:W-:Y:S05]  /*3d30*/  BSYNC B1 ;  /* 0x0000000000017941 */ /* 0x000fea0003800000 */
.L_x_102:
        /* <DEDUP_REMOVED lines=9> */
.L_x_105:
[----:B------:R-:W-:Y:S05]  /*3dd0*/  BSYNC B1 ;  /* 0x0000000000017941 */ /* 0x000fea0003800000 */
.L_x_104:
        /* <DEDUP_REMOVED lines=10> */
.L_x_107:
[----:B------:R-:W-:Y:S05]  /*3e80*/  BSYNC B1 ;  /* 0x0000000000017941 */ /* 0x000fea0003800000 */
.L_x_106:
        /* <DEDUP_REMOVED lines=10> */
.L_x_109:
[----:B------:R-:W-:Y:S05]  /*3f30*/  BSYNC B1 ;  /* 0x0000000000017941 */ /* 0x000fea0003800000 */
.L_x_108:
        /* <DEDUP_REMOVED lines=9> */
.L_x_111:
[----:B------:R-:W-:Y:S05]  /*3fd0*/  BSYNC B1 ;  /* 0x0000000000017941 */ /* 0x000fea0003800000 */
.L_x_110:
        /* <DEDUP_REMOVED lines=9> */
.L_x_113:
[----:B------:R-:W-:Y:S05]  /*4070*/  BSYNC B1 ;  /* 0x0000000000017941 */ /* 0x000fea0003800000 */
.L_x_112:
        /* <DEDUP_REMOVED lines=10> */
.L_x_115:
[----:B------:R-:W-:Y:S05]  /*4120*/  BSYNC B1 ;  /* 0x0000000000017941 */ /* 0x000fea0003800000 */
.L_x_114:
        /* <DEDUP_REMOVED lines=10> */
.L_x_117:
[----:B------:R-:W-:Y:S05]  /*41d0*/  BSYNC B1 ;  /* 0x0000000000017941 */ /* 0x000fea0003800000 */
.L_x_116:
        /* <DEDUP_REMOVED lines=9> */
.L_x_119:
[----:B------:R-:W-:Y:S05]  /*4270*/  BSYNC B1 ;  /* 0x0000000000017941 */ /* 0x000fea0003800000 */
.L_x_118:
        /* <DEDUP_REMOVED lines=9> */
.L_x_121:
[----:B------:R-:W-:Y:S05]  /*4310*/  BSYNC B1 ;  /* 0x0000000000017941 */ /* 0x000fea0003800000 */
.L_x_120:
        /* <DEDUP_REMOVED lines=10> */
.L_x_123:
[----:B------:R-:W-:Y:S05]  /*43c0*/  BSYNC B1 ;  /* 0x0000000000017941 */ /* 0x000fea0003800000 */
.L_x_122:
        /* <DEDUP_REMOVED lines=10> */
.L_x_125:
[----:B------:R-:W-:Y:S05]  /*4470*/  BSYNC B1 ;  /* 0x0000000000017941 */ /* 0x000fea0003800000 */
.L_x_124:
        /* <DEDUP_REMOVED lines=9> */
.L_x_127:
[----:B------:R-:W-:Y:S05]  /*4510*/  BSYNC B1 ;  /* 0x0000000000017941 */ /* 0x000fea0003800000 */
.L_x_126:
        /* <DEDUP_REMOVED lines=9> */
.L_x_129:
[----:B------:R-:W-:Y:S05]  /*45b0*/  BSYNC B1 ;  /* 0x0000000000017941 */ /* 0x000fea0003800000 */
.L_x_128:
        /* <DEDUP_REMOVED lines=10> */
.L_x_131:
[----:B------:R-:W-:Y:S05]  /*4660*/  BSYNC B1 ;  /* 0x0000000000017941 */ /* 0x000fea0003800000 */
.L_x_130:
        /* <DEDUP_REMOVED lines=10> */
.L_x_133:
[----:B------:R-:W-:Y:S05]  /*4710*/  BSYNC B1 ;  /* 0x0000000000017941 */ /* 0x000fea0003800000 */
.L_x_132:
        /* <DEDUP_REMOVED lines=9> */
.L_x_135:
[----:B------:R-:W-:Y:S05]  /*47b0*/  BSYNC B1 ;  /* 0x0000000000017941 */ /* 0x000fea0003800000 */
.L_x_134:
        /* <DEDUP_REMOVED lines=9> */
.L_x_137:
[----:B------:R-:W-:Y:S05]  /*4850*/  BSYNC B1 ;  /* 0x0000000000017941 */ /* 0x000fea0003800000 */
.L_x_136:
        /* <DEDUP_REMOVED lines=10> */
.L_x_139:
[----:B------:R-:W-:Y:S05]  /*4900*/  BSYNC B1 ;  /* 0x0000000000017941 */ /* 0x000fea0003800000 */
.L_x_138:
        /* <DEDUP_REMOVED lines=10> */
.L_x_141:
[----:B------:R-:W-:Y:S05]  /*49b0*/  BSYNC B1 ;  /* 0x0000000000017941 */ /* 0x000fea0003800000 */
.L_x_140:
        /* <DEDUP_REMOVED lines=9> */
.L_x_143:
[----:B------:R-:W-:Y:S05]  /*4a50*/  BSYNC B1 ;  /* 0x0000000000017941 */ /* 0x000fea0003800000 */
.L_x_142:
        /* <DEDUP_REMOVED lines=9> */
.L_x_145:
[----:B------:R-:W-:Y:S05]  /*4af0*/  BSYNC B1 ;  /* 0x0000000000017941 */ /* 0x000fea0003800000 */
.L_x_144:
        /* <DEDUP_REMOVED lines=10> */
.L_x_147:
[----:B------:R-:W-:Y:S05]  /*4ba0*/  BSYNC B1 ;  /* 0x0000000000017941 */ /* 0x000fea0003800000 */
.L_x_146:
        /* <DEDUP_REMOVED lines=10> */
.L_x_149:
[----:B------:R-:W-:Y:S05]  /*4c50*/  BSYNC B1 ;  /* 0x0000000000017941 */ /* 0x000fea0003800000 */
.L_x_148:
        /* <DEDUP_REMOVED lines=9> */
.L_x_151:
[----:B------:R-:W-:Y:S05]  /*4cf0*/  BSYNC B1 ;  /* 0x0000000000017941 */ /* 0x000fea0003800000 */
.L_x_150:
        /* <DEDUP_REMOVED lines=9> */
.L_x_153:
[----:B------:R-:W-:Y:S05]  /*4d90*/  BSYNC B1 ;  /* 0x0000000000017941 */ /* 0x000fea0003800000 */
.L_x_152:
        /* <DEDUP_REMOVED lines=10> */
.L_x_155:
[----:B------:R-:W-:Y:S05]  /*4e40*/  BSYNC B1 ;  /* 0x0000000000017941 */ /* 0x000fea0003800000 */
.L_x_154:
        /* <DEDUP_REMOVED lines=10> */
.L_x_157:
[----:B------:R-:W-:Y:S05]  /*4ef0*/  BSYNC B1 ;  /* 0x0000000000017941 */ /* 0x000fea0003800000 */
.L_x_156:
[----:B01---5:R-:W-:Y:S01]  /*4f00*/  LOP3.LUT R4, R18, 0xffffe000, RZ, 0xc0, !PT ;  /* 0xffffe00012047812 */ /* 0x023fe200078ec0ff */
        /* <DEDUP_REMOVED lines=8> */
.L_x_159:
[----:B------:R-:W-:Y:S05]  /*4f90*/  BSYNC B1 ;  /* 0x0000000000017941 */ /* 0x000fea0003800000 */
.L_x_158:
[----:B-----5:R-:W-:Y:S01]  /*4fa0*/  LOP3.LUT R4, R18, 0xffffe000, RZ, 0xc0, !PT ;  /* 0xffffe00012047812 */ /* 0x020fe200078ec0ff */
[----:B------:R-:W-:Y:S01]  /*4fb0*/  @P0 IMAD.MOV.U32 R5, RZ, RZ, R11 ;  /* 0x000000ffff050224 */ /* 0x000fe200078e000b */
[----:B------:R-:W-:Y:S01]  /*4fc0*/  ISETP.GT.AND P1, PT, R0, 0x8, P1 ;  /* 0x000000080000780c */ /* 0x000fe20000f24270 */
[----:B------:R-:W-:Y:S02]  /*4fd0*/  BSSY B1, `(.L_x_160) ;  /* 0x0000008000017945 */ /* 0x000fe40003800000 */
[----:B------:R-:W-:Y:S01]  /*4fe0*/  FMUL R3, R4, R91 ;  /* 0x0000005b04037220 */ /* 0x000fe20000400000 */
[----:B------:R-:W-:-:S03]  /*4ff0*/  @P0 IMAD.MOV.U32 R4, RZ, RZ, R10 ;  /* 0x000000ffff040224 */ /* 0x000fc600078e000a */
[----:B------:R-:W-:-:S05]  /*5000*/  FFMA R3, R86, R90, R3 ;  /* 0x0000005a56037223 */ /* 0x000fca0000000003 */
[----:B------:R-:W-:-:S05]  /*5010*/  F2FP.TF32.F32.PACK_B R3, R3 ;  /* 0x00000003ff03723e */ /* 0x000fca00024050ff */
[----:B------:R0:W-:Y:S01]  /*5020*/  @P0 STG.E desc[UR36][R4.64+0x1e0], R3 ;  /* 0x0001e00304000986 */ /* 0x0001e2000c101924 */
[----:B------:R-:W-:Y:S05]  /*5030*/  @!P1 BRA `(.L_x_161) ;  /* 0x0000000000049947 */ /* 0x000fea0003800000 */
[----:B------:R0:W5:Y:S02]  /*5040*/  LDG.E.LTC128B R18, desc[UR36][R6.64+0x1e4] ;  /* 0x0001e42406127981 */ /* 0x000164000c1e1920 */
.L_x_161:
[----:B------:R-:W-:Y:S05]  /*5050*/  BSYNC B1 ;  /* 0x0000000000017941 */ /* 0x000fea0003800000 */
.L_x_160:
[----:B------:R-:W-:Y:S05]  /*5060*/  @!P1 BRA `(.L_x_162) ;  /* 0x0000001000b09947 */ /* 0x000fea0003800000 */
[----:B-----5:R-:W-:-:S05]  /*5070*/  LOP3.LUT R18, R18, 0xffffe000, RZ, 0xc0, !PT ;  /* 0xffffe00012127812 */ /* 0x020fca00078ec0ff */
[----:B------:R-:W-:-:S04]  /*5080*/  FMUL R18, R18, R91 ;  /* 0x0000005b12127220 */ /* 0x000fc80000400000 */
[----:B------:R-:W-:-:S05]  /*5090*/  FFMA R87, R87, R90, R18 ;  /* 0x0000005a57577223 */ /* 0x000fca0000000012 */
[----:B------:R-:W-:-:S05]  /*50a0*/  F2FP.TF32.F32.PACK_B R87, R87 ;  /* 0x00000057ff57723e */ /* 0x000fca00024050ff */
[----:B------:R0:W-:Y:S01]  /*50b0*/  STG.E desc[UR36][R10.64+0x1e4], R87 ;  /* 0x0001e4570a007986 */ /* 0x0001e2000c101924 */
[----:B------:R-:W-:Y:S05]  /*50c0*/  BRA `(.L_x_162) ;  /* 0x0000001000987947 */ /* 0x000fea0003800000 */
.L_x_37:
[----:B------:R-:W-:Y:S01]  /*50d0*/  ISETP.GT.AND P4, PT, R3, 0x1, PT ;  /* 0x000000010300780c */ /* 0x000fe20003f84270 */
[----:B------:R-:W-:Y:S01]  /*50e0*/  ULDC.64 UR4, c[0x0][0x5c0] ;  /* 0x0001700000047ab9 */ /* 0x000fe20000000a00 */
[-C--:B------:R-:W-:Y:S01]  /*50f0*/  FMUL R9, R24, R90.reuse ;  /* 0x0000005a18097220 */ /* 0x080fe20000400000 */
[----:B------:R-:W-:Y:S01]  /*5100*/  LEA R4, P3, R106, UR4, 0x2 ;  /* 0x000000046a047c11 */ /* 0x000fe2000f8610ff */
[-C--:B------:R-:W-:Y:S01]  /*5110*/  FMUL R25, R25, R90.reuse ;  /* 0x0000005a19197220 */ /* 0x080fe20000400000 */
[----:B------:R-:W-:Y:S01]  /*5120*/  ISETP.GT.AND P1, PT, R0, RZ, P4 ;  /* 0x000000ff0000720c */ /* 0x000fe20002724270 */
[-C--:B------:R-:W-:Y:S01]  /*5130*/  FMUL R11, R26, R90.reuse ;  /* 0x0000005a1a0b7220 */ /* 0x080fe20000400000 */
[----:B------:R-:W-:Y:S01]  /*5140*/  LEA.HI.X R5, R106, UR5, R115, 0x2, P3 ;  /* 0x000000056a057c11 */ /* 0x000fe200098f1473 */
[-C--:B------:R-:W-:Y:S01]  /*5150*/  FMUL R27, R27, R90.reuse ;  /* 0x0000005a1b1b7220 */ /* 0x080fe20000400000 */
[----:B------:R-:W-:Y:S01]  /*5160*/  F2FP.TF32.F32.PACK_B R9, R9 ;  /* 0x00000009ff09723e */ /* 0x000fe200024050ff */
[-C--:B------:R-:W-:Y:S01]  /*5170*/  FMUL R29, R29, R90.reuse ;  /* 0x0000005a1d1d7220 */ /* 0x080fe20000400000 */
[----:B------:R-:W-:Y:S01]  /*5180*/  F2FP.TF32.F32.PACK_B R25, R25 ;  /* 0x00000019ff19723e */ /* 0x000fe200024050ff */
[----:B------:R-:W-:Y:S01]  /*5190*/  FMUL R31, R31, R90 ;  /* 0x0000005a1f1f7220 */ /* 0x000fe20000400000 */
[C---:B------:R-:W-:Y:S01]  /*51a0*/  SHF.L.U64.HI R7, R96.reuse, 0x2, R97 ;  /* 0x0000000260077819 */ /* 0x040fe20000010261 */
[----:B------:R0:W-:Y:S01]  /*51b0*/  @P2 STG.E desc[UR36][R4.64], R9 ;  /* 0x0000000904002986 */ /* 0x0001e2000c101924 */
[----:B------:R-:W-:Y:S01]  /*51c0*/  LEA R6, P3, R96, R4, 0x2 ;  /* 0x0000000460067211 */ /* 0x000fe200078610ff */
[-C--:B------:R-:W-:Y:S01]  /*51d0*/  FMUL R13, R32, R90.reuse ;  /* 0x0000005a200d7220 */ /* 0x080fe20000400000 */
[C---:B------:R-:W-:Y:S01]  /*51e0*/  ISETP.GT.AND P2, PT, R3.reuse, 0x8, PT ;  /* 0x000000080300780c */ /* 0x040fe20003f44270 */
[----:B------:R-:W-:Y:S01]  /*51f0*/  @P1 STG.E desc[UR36][R4.64+0x4], R25 ;  /* 0x0000041904001986 */ /* 0x000fe2000c101924 */
[----:B------:R-:W-:Y:S01]  /*5200*/  ISETP.GT.AND P1, PT, R3, 0x9, PT ;  /* 0x000000090300780c */ /* 0x000fe20003f24270 */
[----:B------:R-:W-:Y:S01]  /*5210*/  IMAD.X R7, R7, 0x1, R5, P3 ;  /* 0x0000000107077824 */ /* 0x000fe200018e0605 */
[C---:B------:R-:W-:Y:S01]  /*5220*/  ISETP.GT.AND P0, PT, R0.reuse, 0x8, P0 ;  /* 0x000000080000780c */ /* 0x040fe20000704270 */
[-C--:B------:R-:W-:Y:S01]  /*5230*/  FMUL R33, R33, R90.reuse ;  /* 0x0000005a21217220 */ /* 0x080fe20000400000 */
[C---:B------:R-:W-:Y:S01]  /*5240*/  ISETP.GT.AND P4, PT, R0.reuse, 0x8, P4 ;  /* 0x000000080000780c */ /* 0x040fe20002784270 */
[-C--:B------:R-:W-:Y:S01]  /*5250*/  FMUL R35, R35, R90.reuse ;  /* 0x0000005a23237220 */ /* 0x080fe20000400000 */
[----:B------:R-:W-:Y:S01]  /*5260*/  ISETP.GT.AND P5, PT, R0, RZ, P2 ;  /* 0x000000ff0000720c */ /* 0x000fe200017a4270 */
[-C--:B0-----:R-:W-:Y:S01]  /*5270*/  FMUL R9, R28, R90.reuse ;  /* 0x0000005a1c097220 */ /* 0x081fe20000400000 */
[C---:B------:R-:W-:Y:S01]  /*5280*/  ISETP.GT.AND P3, PT, R0.reuse, RZ, P1 ;  /* 0x000000ff0000720c */ /* 0x040fe20000f64270 */
[-C--:B------:R-:W-:Y:S01]  /*5290*/  FMUL R37, R37, R90.reuse ;  /* 0x0000005a25257220 */ /* 0x080fe20000400000 */
[----:B------:R-:W-:Y:S01]  /*52a0*/  F2FP.TF32.F32.PACK_B R11, R11 ;  /* 0x0000000bff0b723e */ /* 0x000fe200024050ff */
[-C--:B------:R-:W-:Y:S01]  /*52b0*/  FMUL R39, R39, R90.reuse ;  /* 0x0000005a27277220 */ /* 0x080fe20000400000 */
[----:B------:R-:W-:Y:S01]  /*52c0*/  F2FP.TF32.F32.PACK_B R27, R27 ;  /* 0x0000001bff1b723e */ /* 0x000fe200024050ff */
[-C--:B------:R-:W-:Y:S01]  /*52d0*/  FMUL R41, R41, R90.reuse ;  /* 0x0000005a29297220 */ /* 0x080fe20000400000 */
[----:B------:R-:W-:Y:S01]  /*52e0*/  F2FP.TF32.F32.PACK_B R9, R9 ;  /* 0x00000009ff09723e */ /* 0x000fe200024050ff */
[----:B------:R0:W-:Y:S01]  /*52f0*/  @P0 STG.E desc[UR36][R6.64], R11 ;  /* 0x0000000b06000986 */ /* 0x0001e2000c101924 */
[----:B------:R-:W-:Y:S01]  /*5300*/  F2FP.TF32.F32.PACK_B R29, R29 ;  /* 0x0000001dff1d723e */ /* 0x000fe200024050ff */
[-C--:B------:R-:W-:Y:S01]  /*5310*/  FMUL R43, R43, R90.reuse ;  /* 0x0000005a2b2b7220 */ /* 0x080fe20000400000 */
[----:B------:R-:W-:Y:S01]  /*5320*/  ISETP.GT.AND P0, PT, R3, 0x10, PT ;  /* 0x000000100300780c */ /* 0x000fe20003f04270 */
[----:B------:R-:W-:Y:S01]  /*5330*/  @P4 STG.E desc[UR36][R6.64+0x4], R27 ;  /* 0x0000041b06004986 */ /* 0x000fe2000c101924 */
[C---:B------:R-:W-:Y:S01]  /*5340*/  ISETP.GT.AND P2, PT, R0.reuse, 0x8, P2 ;  /* 0x000000080000780c */ /* 0x040fe20001744270 */
[-C--:B------:R-:W-:Y:S01]  /*5350*/  FMUL R45, R45, R90.reuse ;  /* 0x0000005a2d2d7220 */ /* 0x080fe20000400000 */
[C---:B------:R-:W-:Y:S01]  /*5360*/  ISETP.GT.AND P1, PT, R0.reuse, 0x8, P1 ;  /* 0x000000080000780c */ /* 0x040fe20000f24270 */
[----:B------:R1:W-:Y:S01]  /*5370*/  @P5 STG.E desc[UR36][R4.64+0x20], R9 ;  /* 0x0000200904005986 */ /* 0x0003e2000c101924 */
[----:B------:R-:W-:Y:S01]  /*5380*/  ISETP.GT.AND P5, PT, R0, RZ, P0 ;  /* 0x000000ff0000720c */ /* 0x000fe200007a4270 */
[-C--:B------:R-:W-:Y:S01]  /*5390*/  FMUL R47, R47, R90.reuse ;  /* 0x0000005a2f2f7220 */ /* 0x080fe20000400000 */
[----:B------:R-:W-:Y:S01]  /*53a0*/  F2FP.TF32.F32.PACK_B R31, R31 ;  /* 0x0000001fff1f723e */ /* 0x000fe200024050ff */
[----:B------:R-:W-:Y:S01]  /*53b0*/  @P3 STG.E desc[UR36][R4.64+0x24], R29 ;  /* 0x0000241d04003986 */ /* 0x000fe2000c101924 */
[----:B------:R-:W-:Y:S01]  /*53c0*/  ISETP.GT.AND P3, PT, R3, 0x11, PT ;  /* 0x000000110300780c */ /* 0x000fe20003f64270 */
[-C--:B0-----:R-:W-:Y:S01]  /*53d0*/  FMUL R11, R30, R90.reuse ;  /* 0x0000005a1e0b7220 */ /* 0x081fe20000400000 */
[----:B------:R-:W-:Y:S01]  /*53e0*/  F2FP.TF32.F32.PACK_B R13, R13 ;  /* 0x0000000dff0d723e */ /* 0x000fe200024050ff */
[-C--:B------:R-:W-:Y:S01]  /*53f0*/  FMUL R49, R49, R90.reuse ;  /* 0x0000005a31317220 */ /* 0x080fe20000400000 */
[----:B------:R-:W-:Y:S01]  /*5400*/  ISETP.GT.AND P4, PT, R0, RZ, P3 ;  /* 0x000000ff0000720c */ /* 0x000fe20001f84270 */
[-C--:B------:R-:W-:Y:S01]  /*5410*/  FMUL R51, R51, R90.reuse ;  /* 0x0000005a33337220 */ /* 0x080fe20000400000 */
[----:B------:R-:W-:Y:S01]  /*5420*/  F2FP.TF32.F32.PACK_B R11, R11 ;  /* 0x0000000bff0b723e */ /* 0x000fe200024050ff */
[-C--:B-1----:R-:W-:Y:S01]  /*5430*/  FMUL R9, R34, R90.reuse ;  /* 0x0000005a22097220 */ /* 0x082fe20000400000 */
[----:B------:R-:W-:Y:S01]  /*5440*/  F2FP.TF32.F32.PACK_B R33, R33 ;  /* 0x00000021ff21723e */ /* 0x000fe200024050ff */
[-C--:B------:R-:W-:Y:S01]  /*5450*/  FMUL R53, R53, R90.reuse ;  /* 0x0000005a35357220 */ /* 0x080fe20000400000 */
[C---:B------:R-:W-:Y:S01]  /*5460*/  ISETP.GT.AND P0, PT, R0.reuse, 0x8, P0 ;  /* 0x000000080000780c */ /* 0x040fe20000704270 */
[----:B------:R0:W-:Y:S01]  /*5470*/  @P2 STG.E desc[UR36][R6.64+0x20], R11 ;  /* 0x0000200b06002986 */ /* 0x0001e2000c101924 */
[----:B------:R-:W-:Y:S01]  /*5480*/  ISETP.GT.AND P2, PT, R3, 0x19, PT ;  /* 0x000000190300780c */ /* 0x000fe20003f44270 */
[-C--:B------:R-:W-:Y:S01]  /*5490*/  FMUL R55, R55, R90.reuse ;  /* 0x0000005a37377220 */ /* 0x080fe20000400000 */
[----:B------:R-:W-:Y:S01]  /*54a0*/  F2FP.TF32.F32.PACK_B R9, R9 ;  /* 0x00000009ff09723e */ /* 0x000fe200024050ff */
[----:B------:R-:W-:Y:S01]  /*54b0*/  @P1 STG.E desc[UR36][R6.64+0x24], R31 ;  /* 0x0000241f06001986 */ /* 0x000fe2000c101924 */
[----:B------:R-:W-:Y:S01]  /*54c0*/  ISETP.GT.AND P1, PT, R3, 0x18, PT ;  /* 0x000000180300780c */ /* 0x000fe20003f24270 */
[-C--:B------:R-:W-:Y:S01]  /*54d0*/  FMUL R57, R57, R90.reuse ;  /* 0x0000005a39397220 */ /* 0x080fe20000400000 */
[----:B------:R-:W-:Y:S01]  /*54e0*/  F2FP.TF32.F32.PACK_B R35, R35 ;  /* 0x00000023ff23723e */ /* 0x000fe200024050ff */
[----:B------:R1:W-:Y:S01]  /*54f0*/  @P5 STG.E desc[UR36][R4.64+0x40], R13 ;  /* 0x0000400d04005986 */ /* 0x0003e2000c101924 */
[C---:B------:R-:W-:Y:S01]  /*5500*/  ISETP.GT.AND P5, PT, R0.reuse, RZ, P1 ;  /* 0x000000ff0000720c */ /* 0x040fe20000fa4270 */
[-C--:B------:R-:W-:Y:S01]  /*5510*/  FMUL R59, R59, R90.reuse ;  /* 0x0000005a3b3b7220 */ /* 0x080fe20000400000 */
[----:B------:R-:W-:Y:S01]  /*5520*/  F2FP.TF32.F32.PACK_B R37, R37 ;  /* 0x00000025ff25723e */ /* 0x000fe200024050ff */
[----:B------:R-:W-:Y:S01]  /*5530*/  @P4 STG.E desc[UR36][R4.64+0x44], R33 ;  /* 0x0000442104004986 */ /* 0x000fe2000c101924 */
[----:B------:R-:W-:Y:S01]  /*5540*/  ISETP.GT.AND P4, PT, R0, 0x8, P3 ;  /* 0x000000080000780c */ /* 0x000fe20001f84270 */
[-C--:B0-----:R-:W-:Y:S01]  /*5550*/  FMUL R11, R36, R90.reuse ;  /* 0x0000005a240b7220 */ /* 0x081fe20000400000 */
[C---:B------:R-:W-:Y:S01]  /*5560*/  ISETP.GT.AND P3, PT, R0.reuse, RZ, P2 ;  /* 0x000000ff0000720c */ /* 0x040fe20001764270 */
[----:B------:R0:W-:Y:S01]  /*5570*/  @P0 STG.E desc[UR36][R6.64+0x40], R9 ;  /* 0x0000400906000986 */ /* 0x0001e2000c101924 */
[----:B------:R-:W-:Y:S01]  /*5580*/  ISETP.GT.AND P1, PT, R0, 0x8, P1 ;  /* 0x000000080000780c */ /* 0x000fe20000f24270 */
[-C--:B------:R-:W-:Y:S01]  /*5590*/  FMUL R61, R61, R90.reuse ;  /* 0x0000005a3d3d7220 */ /* 0x080fe20000400000 */
[----:B------:R-:W-:Y:S01]  /*55a0*/  F2FP.TF32.F32.PACK_B R11, R11 ;  /* 0x0000000bff0b723e */ /* 0x000fe200024050ff */
[-C--:B-1----:R-:W-:Y:S01]  /*55b0*/  FMUL R13, R40, R90.reuse ;  /* 0x0000005a280d7220 */ /* 0x082fe20000400000 */
[----:B------:R-:W-:Y:S01]  /*55c0*/  ISETP.GT.AND P0, PT, R3, 0x20, PT ;  /* 0x000000200300780c */ /* 0x000fe20003f04270 */
[-C--:B------:R-:W-:Y:S01]  /*55d0*/  FMUL R63, R63, R90.reuse ;  /* 0x0000005a3f3f7220 */ /* 0x080fe20000400000 */
[----:B------:R-:W-:Y:S01]  /*55e0*/  F2FP.TF32.F32.PACK_B R39, R39 ;  /* 0x00000027ff27723e */ /* 0x000fe200024050ff */
[-C--:B------:R-:W-:Y:S01]  /*55f0*/  FMUL R65, R65, R90.reuse ;  /* 0x0000005a41417220 */ /* 0x080fe20000400000 */
[----:B------:R-:W-:Y:S01]  /*5600*/  F2FP.TF32.F32.PACK_B R13, R13 ;  /* 0x0000000dff0d723e */ /* 0x000fe200024050ff */
[----:B------:R-:W-:Y:S01]  /*5610*/  @P4 STG.E desc[UR36][R6.64+0x44], R35 ;  /* 0x0000442306004986 */ /* 0x000fe2000c101924 */
[----:B------:R-:W-:Y:S01]  /*5620*/  ISETP.GT.AND P4, PT, R0, 0x8, P2 ;  /* 0x000000080000780c */ /* 0x000fe20001784270 */
[-C--:B0-----:R-:W-:Y:S01]  /*5630*/  FMUL R9, R38, R90.reuse ;  /* 0x0000005a26097220 */ /* 0x081fe20000400000 */
[----:B------:R-:W-:Y:S01]  /*5640*/  ISETP.GT.AND P2, PT, R3, 0x21, PT ;  /* 0x000000210300780c */ /* 0x000fe20003f44270 */
[----:B------:R0:W-:Y:S01]  /*5650*/  @P5 STG.E desc[UR36][R4.64+0x60], R11 ;  /* 0x0000600b04005986 */ /* 0x0001e2000c101924 */
[C---:B------:R-:W-:Y:S01]  /*5660*/  ISETP.GT.AND P5, PT, R0.reuse, RZ, P0 ;  /* 0x000000ff0000720c */ /* 0x040fe200007a4270 */
[-C--:B------:R-:W-:Y:S01]  /*5670*/  FMUL R67, R67, R90.reuse ;  /* 0x0000005a43437220 */ /* 0x080fe20000400000 */
[----:B------:R-:W-:Y:S01]  /*5680*/  F2FP.TF32.F32.PACK_B R9, R9 ;  /* 0x00000009ff09723e */ /* 0x000fe200024050ff */
[----:B------:R-:W-:Y:S01]  /*5690*/  @P3 STG.E desc[UR36][R4.64+0x64], R37 ;  /* 0x0000642504003986 */ /* 0x000fe2000c101924 */
[C---:B------:R-:W-:Y:S01]  /*56a0*/  ISETP.GT.AND P3, PT, R0.reuse, RZ, P2 ;  /* 0x000000ff0000720c */ /* 0x040fe20001764270 */
[-C--:B------:R-:W-:Y:S01]  /*56b0*/  FMUL R69, R69, R90.reuse ;  /* 0x0000005a45457220 */ /* 0x080fe20000400000 */
[----:B------:R-:W-:Y:S01]  /*56c0*/  F2FP.TF32.F32.PACK_B R41, R41 ;  /* 0x00000029ff29723e */ /* 0x000fe200024050ff */
[----:B------:R1:W-:Y:S01]  /*56d0*/  @P1 STG.E desc[UR36][R6.64+0x60], R9 ;  /* 0x0000600906001986 */ /* 0x0003e2000c101924 */
[C---:B------:R-:W-:Y:S01]  /*56e0*/  ISETP.GT.AND P0, PT, R0.reuse, 0x8, P0 ;  /* 0x000000080000780c */ /* 0x040fe20000704270 */
[-C--:B------:R-:W-:Y:S01]  /*56f0*/  FMUL R71, R71, R90.reuse ;  /* 0x0000005a47477220 */ /* 0x080fe20000400000 */
[C---:B------:R-:W-:Y:S01]  /*5700*/  ISETP.GT.AND P1, PT, R3.reuse, 0x28, PT ;  /* 0x000000280300780c */ /* 0x040fe20003f24270 */
[----:B------:R-:W-:Y:S01]  /*5710*/  @P4 STG.E desc[UR36][R6.64+0x64], R39 ;  /* 0x0000642706004986 */ /* 0x000fe2000c101924 */
[----:B------:R-:W-:Y:S01]  /*5720*/  ISETP.GT.AND P4, PT, R0, 0x8, P2 ;  /* 0x000000080000780c */ /* 0x000fe20001784270 */
[-C--:B0-----:R-:W-:Y:S01]  /*5730*/  FMUL R11, R44, R90.reuse ;  /* 0x0000005a2c0b7220 */ /* 0x081fe20000400000 */
[----:B------:R-:W-:Y:S01]  /*5740*/  ISETP.GT.AND P2, PT, R3, 0x29, PT ;  /* 0x000000290300780c */ /* 0x000fe20003f44270 */
[----:B------:R0:W-:Y:S01]  /*5750*/  @P5 STG.E desc[UR36][R4.64+0x80], R13 ;  /* 0x0000800d04005986 */ /* 0x0001e2000c101924 */
[----:B------:R-:W-:Y:S01]  /*5760*/  ISETP.GT.AND P5, PT, R0, RZ, P1 ;  /* 0x000000ff0000720c */ /* 0x000fe20000fa4270 */
[-C--:B------:R-:W-:Y:S01]  /*5770*/  FMUL R73, R73, R90.reuse ;  /* 0x0000005a49497220 */ /* 0x080fe20000400000 */
[----:B------:R-:W-:Y:S01]  /*5780*/  F2FP.TF32.F32.PACK_B R43, R43 ;  /* 0x0000002bff2b723e */ /* 0x000fe200024050ff */
[-C--:B-1----:R-:W-:Y:S01]  /*5790*/  FMUL R9, R42, R90.reuse ;  /* 0x0000005a2a097220 */ /* 0x082fe20000400000 */
[----:B------:R-:W-:Y:S01]  /*57a0*/  @P3 STG.E desc[UR36][R4.64+0x84], R41 ;  /* 0x0000842904003986 */ /* 0x000fe2000c101924 */
[----:B------:R-:W-:Y:S01]  /*57b0*/  ISETP.GT.AND P3, PT, R0, RZ, P2 ;  /* 0x000000ff0000720c */ /* 0x000fe20001764270 */
[-C--:B------:R-:W-:Y:S01]  /*57c0*/  FMUL R75, R75, R90.reuse ;  /* 0x0000005a4b4b7220 */ /* 0x080fe20000400000 */
[----:B------:R-:W-:Y:S01]  /*57d0*/  F2FP.TF32.F32.PACK_B R11, R11 ;  /* 0x0000000bff0b723e */ /* 0x000fe200024050ff */
[-C--:B------:R-:W-:Y:S01]  /*57e0*/  FMUL R77, R77, R90.reuse ;  /* 0x0000005a4d4d7220 */ /* 0x080fe20000400000 */
[----:B------:R-:W-:Y:S01]  /*57f0*/  F2FP.TF32.F32.PACK_B R9, R9 ;  /* 0x00000009ff09723e */ /* 0x000fe200024050ff */
[-C--:B------:R-:W-:Y:S01]  /*5800*/  FMUL R79, R79, R90.reuse ;  /* 0x0000005a4f4f7220 */ /* 0x080fe20000400000 */
[----:B------:R-:W-:Y:S01]  /*5810*/  F2FP.TF32.F32.PACK_B R45, R45 ;  /* 0x0000002dff2d723e */ /* 0x000fe200024050ff */
[-C--:B0-----:R-:W-:Y:S01]  /*5820*/  FMUL R13, R48, R90.reuse ;  /* 0x0000005a300d7220 */ /* 0x081fe20000400000 */
[C---:B------:R-:W-:Y:S01]  /*5830*/  ISETP.GT.AND P1, PT, R0.reuse, 0x8, P1 ;  /* 0x000000080000780c */ /* 0x040fe20000f24270 */
[----:B------:R0:W-:Y:S01]  /*5840*/  @P0 STG.E desc[UR36][R6.64+0x80], R9 ;  /* 0x0000800906000986 */ /* 0x0001e2000c101924 */
[----:B------:R-:W-:Y:S01]  /*5850*/  ISETP.GT.AND P0, PT, R3, 0x30, PT ;  /* 0x000000300300780c */ /* 0x000fe20003f04270 */
[-C--:B------:R-:W-:Y:S01]  /*5860*/  FMUL R81, R81, R90.reuse ;  /* 0x0000005a51517220 */ /* 0x080fe20000400000 */
[----:B------:R-:W-:Y:S01]  /*5870*/  F2FP.TF32.F32.PACK_B R47, R47 ;  /* 0x0000002fff2f723e */ /* 0x000fe200024050ff */
[----:B------:R-:W-:Y:S01]  /*5880*/  @P4 STG.E desc[UR36][R6.64+0x84], R43 ;  /* 0x0000842b06004986 */ /* 0x000fe2000c101924 */
[C---:B------:R-:W-:Y:S01]  /*5890*/  ISETP.GT.AND P4, PT, R0.reuse, 0x8, P2 ;  /* 0x000000080000780c */ /* 0x040fe20001784270 */
[-C--:B------:R-:W-:Y:S01]  /*58a0*/  FMUL R83, R83, R90.reuse ;  /* 0x0000005a53537220 */ /* 0x080fe20000400000 */
[----:B------:R-:W-:Y:S01]  /*58b0*/  ISETP.GT.AND P2, PT, R3, 0x31, PT ;  /* 0x000000310300780c */ /* 0x000fe20003f44270 */
[----:B------:R1:W-:Y:S01]  /*58c0*/  @P5 STG.E desc[UR36][R4.64+0xa0], R11 ;  /* 0x0000a00b04005986 */ /* 0x0003e2000c101924 */
[----:B------:R-:W-:Y:S01]  /*58d0*/  ISETP.GT.AND P5, PT, R0, RZ, P0 ;  /* 0x000000ff0000720c */ /* 0x000fe200007a4270 */
[-C--:B------:R-:W-:Y:S01]  /*58e0*/  FMUL R85, R85, R90.reuse ;  /* 0x0000005a55557220 */ /* 0x080fe20000400000 */
[----:B------:R-:W-:Y:S01]  /*58f0*/  F2FP.TF32.F32.PACK_B R13, R13 ;  /* 0x0000000dff0d723e */ /* 0x000fe200024050ff */
[-C--:B0-----:R-:W-:Y:S01]  /*5900*/  FMUL R9, R46, R90.reuse ;  /* 0x0000005a2e097220 */ /* 0x081fe20000400000 */
[----:B------:R-:W-:Y:S01]  /*5910*/  @P3 STG.E desc[UR36][R4.64+0xa4], R45 ;  /* 0x0000a42d04003986 */ /* 0x000fe2000c101924 */
[----:B------:R-:W-:Y:S01]  /*5920*/  ISETP.GT.AND P3, PT, R0, RZ, P2 ;  /* 0x000000ff0000720c */ /* 0x000fe20001764270 */
[----:B------:R-:W-:Y:S01]  /*5930*/  FMUL R87, R87, R90 ;  /* 0x0000005a57577220 */ /* 0x000fe20000400000 */
[----:B------:R-:W-:-:S02]  /*5940*/  F2FP.TF32.F32.PACK_B R49, R49 ;  /* 0x00000031ff31723e */ /* 0x000fc400024050ff */
[----:B------:R-:W-:Y:S02]  /*5950*/  F2FP.TF32.F32.PACK_B R9, R9 ;  /* 0x00000009ff09723e */ /* 0x000fe400024050ff */
[----:B------:R-:W-:Y:S01]  /*5960*/  ISETP.GT.AND P0, PT, R0, 0x8, P0 ;  /* 0x000000080000780c */ /* 0x000fe20000704270 */
[----:B-1----:R-:W-:Y:S01]  /*5970*/  FMUL R11, R52, R90 ;  /* 0x0000005a340b7220 */ /* 0x002fe20000400000 */
[----:B------:R-:W-:Y:S01]  /*5980*/  F2FP.TF32.F32.PACK_B R51, R51 ;  /* 0x00000033ff33723e */ /* 0x000fe200024050ff */
[----:B------:R0:W-:Y:S01]  /*5990*/  @P1 STG.E desc[UR36][R6.64+0xa0], R9 ;  /* 0x0000a00906001986 */ /* 0x0001e2000c101924 */
[----:B------:R-:W-:Y:S02]  /*59a0*/  ISETP.GT.AND P1, PT, R3, 0x38, PT ;  /* 0x000000380300780c */ /* 0x000fe40003f24270 */
[----:B------:R-:W-:Y:S01]  /*59b0*/  F2FP.TF32.F32.PACK_B R11, R11 ;  /* 0x0000000bff0b723e */ /* 0x000fe200024050ff */
[----:B------:R-:W-:Y:S01]  /*59c0*/  @P4 STG.E desc[UR36][R6.64+0xa4], R47 ;  /* 0x0000a42f06004986 */ /* 0x000fe2000c101924 */
[----:B------:R-:W-:-:S02]  /*59d0*/  ISETP.GT.AND P4, PT, R0, 0x8, P2 ;  /* 0x000000080000780c */ /* 0x000fc40001784270 */
[----:B------:R-:W-:Y:S01]  /*59e0*/  ISETP.GT.AND P2, PT, R3, 0x39, PT ;  /* 0x000000390300780c */ /* 0x000fe20003f44270 */
[----:B------:R1:W-:Y:S01]  /*59f0*/  @P5 STG.E desc[UR36][R4.64+0xc0], R13 ;  /* 0x0000c00d04005986 */ /* 0x0003e2000c101924 */
[----:B------:R-:W-:Y:S02]  /*5a00*/  ISETP.GT.AND P5, PT, R0, RZ, P1 ;  /* 0x000000ff0000720c */ /* 0x000fe40000fa4270 */
[----:B------:R-:W-:Y:S01]  /*5a10*/  F2FP.TF32.F32.PACK_B R53, R53 ;  /* 0x00000035ff35723e */ /* 0x000fe200024050ff */
[-C--:B0-----:R-:W-:Y:S01]  /*5a20*/  FMUL R9, R50, R90.reuse ;  /* 0x0000005a32097220 */ /* 0x081fe20000400000 */
[----:B------:R-:W-:Y:S01]  /*5a30*/  @P3 STG.E desc[UR36][R4.64+0xc4], R49 ;  /* 0x0000c43104003986 */ /* 0x000fe2000c101924 */
[C---:B------:R-:W-:Y:S02]  /*5a40*/  ISETP.GT.AND P3, PT, R0.reuse, RZ, P2 ;  /* 0x000000ff0000720c */ /* 0x040fe40001764270 */
[----:B------:R-:W-:Y:S02]  /*5a50*/  ISETP.GT.AND P1, PT, R0, 0x8, P1 ;  /* 0x000000080000780c */ /* 0x000fe40000f24270 */
[----:B------:R-:W-:Y:S01]  /*5a60*/  F2FP.TF32.F32.PACK_B R9, R9 ;  /* 0x00000009ff09723e */ /* 0x000fe200024050ff */
[----:B-1----:R-:W-:Y:S01]  /*5a70*/  FMUL R13, R56, R90 ;  /* 0x0000005a380d7220 */ /* 0x002fe20000400000 */
[----:B------:R-:W-:-:S03]  /*5a80*/  F2FP.TF32.F32.PACK_B R55, R55 ;  /* 0x00000037ff37723e */ /* 0x000fc600024050ff */
[----:B------:R0:W-:Y:S01]  /*5a90*/  @P0 STG.E desc[UR36][R6.64+0xc0], R9 ;  /* 0x0000c00906000986 */ /* 0x0001e2000c101924 */
[C---:B------:R-:W-:Y:S02]  /*5aa0*/  ISETP.GT.AND P0, PT, R3.reuse, 0x40, PT ;  /* 0x000000400300780c */ /* 0x040fe40003f04270 */
[----:B------:R-:W-:Y:S01]  /*5ab0*/  F2FP.TF32.F32.PACK_B R13, R13 ;  /* 0x0000000dff0d723e */ /* 0x000fe200024050ff */
[----:B------:R-:W-:Y:S01]  /*5ac0*/  @P4 STG.E desc[UR36][R6.64+0xc4], R51 ;  /* 0x0000c43306004986 */ /* 0x000fe2000c101924 */
[C---:B------:R-:W-:Y:S02]  /*5ad0*/  ISETP.GT.AND P4, PT, R0.reuse, 0x8, P2 ;  /* 0x000000080000780c */ /* 0x040fe40001784270 */
[----:B------:R-:W-:Y:S01]  /*5ae0*/  ISETP.GT.AND P2, PT, R3, 0x41, PT ;  /* 0x000000410300780c */ /* 0x000fe20003f44270 */
[----:B------:R1:W-:Y:S01]  /*5af0*/  @P5 STG.E desc[UR36][R4.64+0xe0], R11 ;  /* 0x0000e00b04005986 */ /* 0x0003e2000c101924 */
[----:B------:R-:W-:Y:S02]  /*5b00*/  ISETP.GT.AND P5, PT, R0, RZ, P0 ;  /* 0x000000ff0000720c */ /* 0x000fe400007a4270 */
[----:B------:R-:W-:Y:S01]  /*5b10*/  F2FP.TF32.F32.PACK_B R57, R57 ;  /* 0x00000039ff39723e */ /* 0x000fe200024050ff */
[----:B0-----:R-:W-:Y:S01]  /*5b20*/  FMUL R9, R54, R90 ;  /* 0x0000005a36097220 */ /* 0x001fe20000400000 */
[----:B------:R-:W-:Y:S01]  /*5b30*/  @P3 STG.E desc[UR36][R4.64+0xe4], R53 ;  /* 0x0000e43504003986 */ /* 0x000fe2000c101924 */
[----:B------:R-:W-:-:S02]  /*5b40*/  ISETP.GT.AND P3, PT, R0, RZ, P2 ;  /* 0x000000ff0000720c */ /* 0x000fc40001764270 */
        /* <DEDUP_REMOVED lines=61> */
[----:B------:R-:W-:Y:S01]  /*5f20*/  @P3 STG.E desc[UR36][R4.64+0x164], R69 ;  /* 0x0001644504003986 */ /* 0x000fe2000c101924 */
[----:B0-----:R-:W-:Y:S01]  /*5f30*/  FMUL R9, R70, R90 ;  /* 0x0000005a46097220 */ /* 0x001fe20000400000 */
[----:B------:R-:W-:-:S02]  /*5f40*/  ISETP.GT.AND P3, PT, R0, RZ, P2 ;  /* 0x000000ff0000720c */ /* 0x000fc40001764270 */
[----:B------:R-:W-:Y:S02]  /*5f50*/  ISETP.GT.AND P0, PT, R0, 0x8, P0 ;  /* 0x000000080000780c */ /* 0x000fe40000704270 */
[----:B------:R-:W-:Y:S01]  /*5f60*/  F2FP.TF32.F32.PACK_B R9, R9 ;  /* 0x00000009ff09723e */ /* 0x000fe200024050ff */
[----:B-1----:R-:W-:Y:S01]  /*5f70*/  FMUL R11, R76, R90 ;  /* 0x0000005a4c0b7220 */ /* 0x002fe20000400000 */
[----:B------:R-:W-:-:S03]  /*5f80*/  F2FP.TF32.F32.PACK_B R75, R75 ;  /* 0x0000004bff4b723e */ /* 0x000fc600024050ff */
[----:B------:R0:W-:Y:S01]  /*5f90*/  @P1 STG.E desc[UR36][R6.64+0x160], R9 ;  /* 0x0001600906001986 */ /* 0x0001e2000c101924 */
[----:B------:R-:W-:Y:S02]  /*5fa0*/  F2FP.TF32.F32.PACK_B R77, R77 ;  /* 0x0000004dff4d723e */ /* 0x000fe400024050ff */
[----:B------:R-:W-:Y:S01]  /*5fb0*/  F2FP.TF32.F32.PACK_B R11, R11 ;  /* 0x0000000bff0b723e */ /* 0x000fe200024050ff */
[----:B------:R-:W-:Y:S01]  /*5fc0*/  @P4 STG.E desc[UR36][R6.64+0x164], R71 ;  /* 0x0001644706004986 */ /* 0x000fe2000c101924 */
[C---:B------:R-:W-:Y:S02]  /*5fd0*/  ISETP.GT.AND P4, PT, R3.reuse, 0x68, PT ;  /* 0x000000680300780c */ /* 0x040fe40003f84270 */
[----:B------:R-:W-:Y:S01]  /*5fe0*/  F2FP.TF32.F32.PACK_B R79, R79 ;  /* 0x0000004fff4f723e */ /* 0x000fe200024050ff */
[----:B------:R1:W-:Y:S01]  /*5ff0*/  @P5 STG.E desc[UR36][R4.64+0x180], R13 ;  /* 0x0001800d04005986 */ /* 0x0003e2000c101924 */
[----:B------:R-:W-:Y:S02]  /*6000*/  ISETP.GT.AND P5, PT, R3, 0x69, PT ;  /* 0x000000690300780c */ /* 0x000fe40003fa4270 */
[----:B------:R-:W-:Y:S01]  /*6010*/  F2FP.TF32.F32.PACK_B R81, R81 ;  /* 0x00000051ff51723e */ /* 0x000fe200024050ff */
[----:B------:R-:W-:Y:S01]  /*6020*/  @P3 STG.E desc[UR36][R4.64+0x184], R73 ;  /* 0x0001844904003986 */ /* 0x000fe2000c101924 */
[----:B------:R-:W-:Y:S01]  /*6030*/  ISETP.GT.AND P3, PT, R0, 0x8, P2 ;  /* 0x000000080000780c */ /* 0x000fe20001764270 */
[----:B0-----:R-:W-:Y:S01]  /*6040*/  FMUL R9, R74, R90 ;  /* 0x0000005a4a097220 */ /* 0x001fe20000400000 */
[----:B------:R-:W-:-:S02]  /*6050*/  ISETP.GT.AND P2, PT, R0, RZ, P4 ;  /* 0x000000ff0000720c */ /* 0x000fc40002744270 */
[C---:B------:R-:W-:Y:S02]  /*6060*/  ISETP.GT.AND P1, PT, R0.reuse, RZ, P5 ;  /* 0x000000ff0000720c */ /* 0x040fe40002f24270 */
[----:B------:R-:W-:Y:S01]  /*6070*/  ISETP.GT.AND P4, PT, R0, 0x8, P4 ;  /* 0x000000080000780c */ /* 0x000fe20002784270 */
[----:B-1----:R-:W-:Y:S01]  /*6080*/  FMUL R13, R78, R90 ;  /* 0x0000005a4e0d7220 */ /* 0x002fe20000400000 */
[----:B------:R-:W-:Y:S02]  /*6090*/  ISETP.GT.AND P5, PT, R0, 0x8, P5 ;  /* 0x000000080000780c */ /* 0x000fe40002fa4270 */
[----:B------:R-:W-:Y:S02]  /*60a0*/  F2FP.TF32.F32.PACK_B R9, R9 ;  /* 0x00000009ff09723e */ /* 0x000fe400024050ff */
[----:B------:R-:W-:Y:S02]  /*60b0*/  F2FP.TF32.F32.PACK_B R13, R13 ;  /* 0x0000000dff0d723e */ /* 0x000fe400024050ff */
[----:B------:R-:W-:Y:S01]  /*60c0*/  F2FP.TF32.F32.PACK_B R83, R83 ;  /* 0x00000053ff53723e */ /* 0x000fe200024050ff */
[----:B------:R0:W-:Y:S01]  /*60d0*/  @P0 STG.E desc[UR36][R6.64+0x180], R9 ;  /* 0x0001800906000986 */ /* 0x0001e2000c101924 */
[----:B------:R-:W-:-:S02]  /*60e0*/  ISETP.GT.AND P0, PT, R3, 0x79, PT ;  /* 0x000000790300780c */ /* 0x000fc40003f04270 */
[----:B------:R-:W-:Y:S01]  /*60f0*/  F2FP.TF32.F32.PACK_B R85, R85 ;  /* 0x00000055ff55723e */ /* 0x000fe200024050ff */
[----:B------:R-:W-:Y:S01]  /*6100*/  @P3 STG.E desc[UR36][R6.64+0x184], R75 ;  /* 0x0001844b06003986 */ /* 0x000fe2000c101924 */
[C---:B------:R-:W-:Y:S02]  /*6110*/  ISETP.GT.AND P3, PT, R3.reuse, 0x70, PT ;  /* 0x000000700300780c */ /* 0x040fe40003f64270 */
[----:B------:R-:W-:Y:S01]  /*6120*/  F2FP.TF32.F32.PACK_B R87, R87 ;  /* 0x00000057ff57723e */ /* 0x000fe200024050ff */
[----:B------:R1:W-:Y:S01]  /*6130*/  @P2 STG.E desc[UR36][R4.64+0x1a0], R11 ;  /* 0x0001a00b04002986 */ /* 0x0003e2000c101924 */
[----:B------:R-:W-:-:S03]  /*6140*/  ISETP.GT.AND P2, PT, R3, 0x71, PT ;  /* 0x000000710300780c */ /* 0x000fc60003f44270 */
[----:B------:R-:W-:Y:S01]  /*6150*/  @P1 STG.E desc[UR36][R4.64+0x1a4], R77 ;  /* 0x0001a44d04001986 */ /* 0x000fe2000c101924 */
[----:B------:R-:W-:Y:S01]  /*6160*/  ISETP.GT.AND P1, PT, R3, 0x78, PT ;  /* 0x000000780300780c */ /* 0x000fe20003f24270 */
[-C--:B------:R-:W-:Y:S01]  /*6170*/  FMUL R3, R80, R90.reuse ;  /* 0x0000005a50037220 */ /* 0x080fe20000400000 */
[-C--:B0-----:R-:W-:Y:S01]  /*6180*/  FMUL R9, R82, R90.reuse ;  /* 0x0000005a52097220 */ /* 0x081fe20000400000 */
[----:B------:R0:W-:Y:S01]  /*6190*/  @P4 STG.E desc[UR36][R6.64+0x1a0], R13 ;  /* 0x0001a00d06004986 */ /* 0x0001e2000c101924 */
[C---:B------:R-:W-:Y:S02]  /*61a0*/  ISETP.GT.AND P4, PT, R0.reuse, RZ, P3 ;  /* 0x000000ff0000720c */ /* 0x040fe40001f84270 */
[----:B------:R-:W-:Y:S01]  /*61b0*/  F2FP.TF32.F32.PACK_B R3, R3 ;  /* 0x00000003ff03723e */ /* 0x000fe200024050ff */
[----:B------:R-:W-:Y:S01]  /*61c0*/  @P5 STG.E desc[UR36][R6.64+0x1a4], R79 ;  /* 0x0001a44f06005986 */ /* 0x000fe2000c101924 */
[----:B------:R-:W-:Y:S01]  /*61d0*/  ISETP.GT.AND P5, PT, R0, RZ, P2 ;  /* 0x000000ff0000720c */ /* 0x000fe200017a4270 */
[----:B-1----:R-:W-:Y:S01]  /*61e0*/  FMUL R11, R84, R90 ;  /* 0x0000005a540b7220 */ /* 0x002fe20000400000 */
[----:B------:R-:W-:-:S02]  /*61f0*/  ISETP.GT.AND P3, PT, R0, 0x8, P3 ;  /* 0x000000080000780c */ /* 0x000fc40001f64270 */
[----:B------:R-:W-:Y:S02]  /*6200*/  ISETP.GT.AND P2, PT, R0, 0x8, P2 ;  /* 0x000000080000780c */ /* 0x000fe40001744270 */
[----:B------:R-:W-:Y:S01]  /*6210*/  F2FP.TF32.F32.PACK_B R9, R9 ;  /* 0x00000009ff09723e */ /* 0x000fe200024050ff */
[----:B0-----:R-:W-:Y:S01]  /*6220*/  FMUL R13, R86, R90 ;  /* 0x0000005a560d7220 */ /* 0x001fe20000400000 */
[----:B------:R-:W-:Y:S01]  /*6230*/  F2FP.TF32.F32.PACK_B R11, R11 ;  /* 0x0000000bff0b723e */ /* 0x000fe200024050ff */
[----:B------:R-:W-:Y:S01]  /*6240*/  @P4 STG.E desc[UR36][R4.64+0x1c0], R3 ;  /* 0x0001c00304004986 */ /* 0x000fe2000c101924 */
[C---:B------:R-:W-:Y:S02]  /*6250*/  ISETP.GT.AND P4, PT, R0.reuse, RZ, P1 ;  /* 0x000000ff0000720c */ /* 0x040fe40000f84270 */
[C---:B------:R-:W-:Y:S01]  /*6260*/  ISETP.GT.AND P1, PT, R0.reuse, 0x8, P1 ;  /* 0x000000080000780c */ /* 0x040fe20000f24270 */
[----:B------:R-:W-:Y:S01]  /*6270*/  @P5 STG.E desc[UR36][R4.64+0x1c4], R81 ;  /* 0x0001c45104005986 */ /* 0x000fe2000c101924 */
[----:B------:R-:W-:-:S02]  /*6280*/  ISETP.GT.AND P5, PT, R0, RZ, P0 ;  /* 0x000000ff0000720c */ /* 0x000fc400007a4270 */
[----:B------:R-:W-:Y:S01]  /*6290*/  ISETP.GT.AND P0, PT, R0, 0x8, P0 ;  /* 0x000000080000780c */ /* 0x000fe20000704270 */
[----:B------:R-:W-:Y:S01]  /*62a0*/  @P3 STG.E desc[UR36][R6.64+0x1c0], R9 ;  /* 0x0001c00906003986 */ /* 0x000fe2000c101924 */
[----:B------:R-:W-:-:S03]  /*62b0*/  F2FP.TF32.F32.PACK_B R13, R13 ;  /* 0x0000000dff0d723e */ /* 0x000fc600024050ff */
[----:B------:R-:W-:Y:S04]  /*62c0*/  @P2 STG.E desc[UR36][R6.64+0x1c4], R83 ;  /* 0x0001c45306002986 */ /* 0x000fe8000c101924 */
[----:B------:R-:W-:Y:S04]  /*62d0*/  @P4 STG.E desc[UR36][R4.64+0x1e0], R11 ;  /* 0x0001e00b04004986 */ /* 0x000fe8000c101924 */
[----:B------:R0:W-:Y:S02]  /*62e0*/  @P5 STG.E desc[UR36][R4.64+0x1e4], R85 ;  /* 0x0001e45504005986 */ /* 0x0001e4000c101924 */
[----:B0-----:R-:W-:-:S02]  /*62f0*/  @P1 IMAD.MOV.U32 R4, RZ, RZ, R6 ;  /* 0x000000ffff041224 */ /* 0x001fc400078e0006 */
[----:B------:R-:W-:-:S05]  /*6300*/  @P1 IMAD.MOV.U32 R5, RZ, RZ, R7 ;  /* 0x000000ffff051224 */ /* 0x000fca00078e0007 */
[----:B------:R0:W-:Y:S04]  /*6310*/  @P1 STG.E desc[UR36][R4.64+0x1e0], R13 ;  /* 0x0001e00d04001986 */ /* 0x0001e8000c101924 */
[----:B------:R0:W-:Y:S02]  /*6320*/  @P0 STG.E desc[UR36][R6.64+0x1e4], R87 ;  /* 0x0001e45706000986 */ /* 0x0001e4000c101924 */
.L_x_162:
[----:B------:R-:W-:Y:S05]  /*6330*/  BSYNC B0 ;  /* 0x0000000000007941 */ /* 0x000fea0003800000 */
.L_x_36:
[----:B0-----:R-:W2:Y:S01]  /*6340*/  LDL.64 R4, [R1] ;  /* 0x0000000001047983 */ /* 0x001ea20000100a00 */
[----:B------:R-:W-:Y:S01]  /*6350*/  ULDC.64 UR4, c[0x0][0x650] ;  /* 0x0001940000047ab9 */ /* 0x000fe20000000a00 */
[----:B------:R-:W-:Y:S02]  /*6360*/  IMAD.U32 R0, RZ, RZ, UR44 ;  /* 0x0000002cff007e24 */ /* 0x000fe4000f8e00ff */
[----:B------:R-:W-:Y:S02]  /*6370*/  IMAD.MOV.U32 R22, RZ, RZ, -0x1 ;  /* 0xffffffffff167424 */ /* 0x000fe400078e00ff */
[----:B------:R0:W-:Y:S01]  /*6380*/  SYNCS.ARRIVE.TRANS64.A1T0 RZ, [R0+UR46], RZ ;  /* 0x000000ff00ff79a7 */ /* 0x0001e2000810002e */
[----:B-----5:R-:W-:Y:S02]  /*6390*/  IMAD.MOV.U32 R18, RZ, RZ, -0x1 ;  /* 0xffffffffff127424 */ /* 0x020fe400078e00ff */
[----:B------:R-:W-:Y:S01]  /*63a0*/  IMAD.MOV.U32 R19, RZ, RZ, -0x1 ;  /* 0xffffffffff137424 */ /* 0x000fe200078e00ff */
[----:B0-----:R-:W-:-:S02]  /*63b0*/  PRMT R0, RZ, 0x7610, R0 ;  /* 0x00007610ff007816 */ /* 0x001fc40000000000 */
[----:B--2---:R-:W-:-:S05]  /*63c0*/  LEA R16, P0, R4, R16, 0x1 ;  /* 0x0000001004107211 */ /* 0x004fca00078008ff */
[----:B------:R-:W-:Y:S01]  /*63d0*/  IMAD.X R17, R100, 0x1, R17, P0 ;  /* 0x0000000164117824 */ /* 0x000fe200000e0611 */
[----:B------:R-:W-:-:S04]  /*63e0*/  ISETP.GE.U32.AND P0, PT, R16, UR4, PT ;  /* 0x0000000410007c0c */ /* 0x000fc8000bf06070 */
[----:B------:R-:W-:-:S13]  /*63f0*/  ISETP.GE.U32.AND.EX P0, PT, R17, UR5, PT, P0 ;  /* 0x0000000511007c0c */ /* 0x000fda000bf06100 */
[----:B------:R-:W-:Y:S05]  /*6400*/  @P0 BRA `(.L_x_163) ;  /* 0x00000004004c0947 */ /* 0x000fea0003800000 */
[----:B----4-:R-:W0:Y:S01]  /*6410*/  LDC.64 R10, c[0x0][0x628] ;  /* 0x00018a00ff0a7b82 */ /* 0x010e220000000a00 */
[----:B------:R-:W2:Y:S01]  /*6420*/  S2R R12, SR_CTAID.X ;  /* 0x00000000000c7919 */ /* 0x000ea20000002500 */
[----:B------:R-:W-:Y:S02]  /*6430*/  IMAD.MOV.U32 R8, RZ, RZ, R16 ;  /* 0x000000ffff087224 */ /* 0x000fe400078e0010 */
[----:B------:R-:W-:Y:S01]  /*6440*/  IMAD.MOV.U32 R9, RZ, RZ, R17 ;  /* 0x000000ffff097224 */ /* 0x000fe200078e0011 */
[----:B------:R-:W4:Y:S03]  /*6450*/  S2R R18, SR_CTAID.Y ;  /* 0x0000000000127919 */ /* 0x000f260000002600 */
[----:B------:R-:W1:Y:S08]  /*6460*/  LDC R0, c[0x0][0x630] ;  /* 0x00018c00ff007b82 */ /* 0x000e700000000800 */
[----:B------:R-:W1:Y:S01]  /*6470*/  LDC.64 R14, c[0x0][0x620] ;  /* 0x00018800ff0e7b82 */ /* 0x000e620000000a00 */
[----:B0-----:R-:W-:-:S04]  /*6480*/  ISETP.NE.U32.AND P0, PT, R10, RZ, PT ;  /* 0x000000ff0a00720c */ /* 0x001fc80003f05070 */
[----:B------:R-:W-:-:S13]  /*6490*/  ISETP.NE.AND.EX P0, PT, R11, RZ, PT, P0 ;  /* 0x000000ff0b00720c */ /* 0x000fda0003f05300 */
[----:B-12-4-:R-:W-:Y:S05]  /*64a0*/  @!P0 BRA `(.L_x_164) ;  /* 0x0000000000288947 */ /* 0x016fea0003800000 */
[----:B------:R-:W0:Y:S02]  /*64b0*/  LDC R3, c[0x0][0x634] ;  /* 0x00018d00ff037b82 */ /* 0x000e240000000800 */
[----:B0-----:R-:W-:-:S05]  /*64c0*/  IADD3 R3, P0, R16, R3, RZ ;  /* 0x0000000310037210 */ /* 0x001fca0007f1e0ff */
[----:B------:R-:W-:-:S04]  /*64d0*/  IMAD.X R13, RZ, RZ, R17, P0 ;  /* 0x000000ffff0d7224 */ /* 0x000fc800000e0611 */
[----:B------:R-:W-:-:S04]  /*64e0*/  IMAD.WIDE.U32 R4, R13, R10, RZ ;  /* 0x0000000a0d047225 */ /* 0x000fc800078e00ff */
[----:B---3--:R-:W-:-:S04]  /*64f0*/  IMAD.WIDE.U32 R6, P0, R3, R11, R4 ;  /* 0x0000000b03067225 */ /* 0x008fc80007800004 */
[----:B------:R-:W-:-:S04]  /*6500*/  IMAD.WIDE.U32 R4, R3, R10, RZ ;  /* 0x0000000a03047225 */ /* 0x000fc800078e00ff */
[----:B------:R-:W-:Y:S01]  /*6510*/  IMAD.X R9, RZ, RZ, RZ, P0 ;  /* 0x000000ffff097224 */ /* 0x000fe200000e06ff */
[----:B------:R-:W-:Y:S01]  /*6520*/  IADD3 RZ, P0, R5, R6, RZ ;  /* 0x0000000605ff7210 */ /* 0x000fe20007f1e0ff */
[----:B------:R-:W-:-:S04]  /*6530*/  IMAD.MOV.U32 R8, RZ, RZ, R7 ;  /* 0x000000ffff087224 */ /* 0x000fc800078e0007 */
[----:B------:R-:W-:-:S08]  /*6540*/  IMAD.WIDE.U32.X R8, R13, R11, R8, P0 ;  /* 0x0000000b0d087225 */ /* 0x000fd000000e0408 */
.L_x_164:
[-CC-:B------:R-:W-:Y:S01]  /*6550*/  SHF.R.U64 R19, R8, R0.reuse, R9.reuse ;  /* 0x0000000008137219 */ /* 0x180fe20000001209 */
[----:B------:R-:W0:Y:S01]  /*6560*/  LDC.64 R24, c[0x0][0x640] ;  /* 0x00019000ff187b82 */ /* 0x000e220000000a00 */
[----:B------:R-:W-:Y:S01]  /*6570*/  SHF.R.U32.HI R0, RZ, R0, R9 ;  /* 0x00000000ff007219 */ /* 0x000fe20000011609 */
[----:B------:R-:W-:Y:S01]  /*6580*/  ULDC UR4, c[0x0][0x150] ;  /* 0x0000540000047ab9 */ /* 0x000fe20000000800 */
[----:B------:R-:W-:Y:S02]  /*6590*/  IADD3 R3, P0, RZ, -R19, RZ ;  /* 0x80000013ff037210 */ /* 0x000fe40007f1e0ff */
[----:B---3--:R-:W-:-:S03]  /*65a0*/  I2FP.F32.U32 R7, R12 ;  /* 0x0000000c00077245 */ /* 0x008fc60000201000 */
[----:B------:R-:W1:Y:S01]  /*65b0*/  LDC R6, c[0x0][0x618] ;  /* 0x00018600ff067b82 */ /* 0x000e620000000800 */
[----:B------:R-:W-:Y:S02]  /*65c0*/  IMAD.X R5, RZ, RZ, ~R0, P0 ;  /* 0x000000ffff057224 */ /* 0x000fe400000e0e00 */
[----:B------:R-:W-:Y:S01]  /*65d0*/  FMUL R7, R7, UR4 ;  /* 0x0000000407077c20 */ /* 0x000fe20008400000 */
[----:B------:R-:W-:Y:S01]  /*65e0*/  ULDC UR4, c[0x0][0x154] ;  /* 0x0000550000047ab9 */ /* 0x000fe20000000800 */
[-C--:B------:R-:W-:Y:S02]  /*65f0*/  IMAD R0, R5, R14.reuse, RZ ;  /* 0x0000000e05007224 */ /* 0x080fe400078e02ff */
[C---:B------:R-:W-:Y:S01]  /*6600*/  IMAD.WIDE.U32 R4, R3.reuse, R14, R16 ;  /* 0x0000000e03047225 */ /* 0x040fe200078e0010 */
[----:B------:R-:W2:Y:S01]  /*6610*/  LDC R8, c[0x0][0x608] ;  /* 0x00018200ff087b82 */ /* 0x000ea20000000800 */
[----:B------:R-:W3:Y:S02]  /*6620*/  F2I.U32.TRUNC.NTZ R7, R7 ;  /* 0x0000000700077305 */ /* 0x000ee4000020f000 */
[----:B------:R-:W-:Y:S01]  /*6630*/  IMAD R3, R3, R15, R0 ;  /* 0x0000000f03037224 */ /* 0x000fe200078e0200 */
[----:B------:R-:W-:-:S03]  /*6640*/  I2FP.F32.U32 R0, R18 ;  /* 0x0000001200007245 */ /* 0x000fc60000201000 */
[----:B------:R-:W-:Y:S01]  /*6650*/  IMAD.IADD R3, R5, 0x1, R3 ;  /* 0x0000000105037824 */ /* 0x000fe200078e0203 */
[----:B------:R-:W4:Y:S01]  /*6660*/  LDC R11, c[0x0][0x658] ;  /* 0x00019600ff0b7b82 */ /* 0x000f220000000800 */
[----:B0-----:R-:W-:-:S04]  /*6670*/  ISETP.NE.U32.AND P0, PT, R24, RZ, PT ;  /* 0x000000ff1800720c */ /* 0x001fc80003f05070 */
[----:B------:R-:W-:-:S03]  /*6680*/  ISETP.NE.AND.EX P0, PT, R25, RZ, PT, P0 ;  /* 0x000000ff1900720c */ /* 0x000fc60003f05300 */
[----:B------:R-:W0:Y:S01]  /*6690*/  LDC R9, c[0x0][0x144] ;  /* 0x00005100ff097b82 */ /* 0x000e220000000800 */
[-C--:B-1----:R-:W-:Y:S01]  /*66a0*/  SHF.R.U64 R10, R4, R6.reuse, R3 ;  /* 0x00000006040a7219 */ /* 0x082fe20000001203 */
[----:B---3--:R-:W-:Y:S01]  /*66b0*/  IMAD.MOV R7, RZ, RZ, -R7 ;  /* 0x000000ffff077224 */ /* 0x008fe200078e0a07 */
[----:B------:R-:W-:Y:S01]  /*66c0*/  SHF.R.U32.HI R3, RZ, R6, R3 ;  /* 0x00000006ff037219 */ /* 0x000fe20000011603 */
[----:B------:R-:W-:-:S04]  /*66d0*/  FMUL R6, R0, UR4 ;  /* 0x0000000400067c20 */ /* 0x000fc80008400000 */
[----:B------:R-:W1:Y:S01]  /*66e0*/  LDC R21, c[0x0][0x148] ;  /* 0x00005200ff157b82 */ /* 0x000e620000000800 */
[----:B------:R3:W0:Y:S01]  /*66f0*/  F2I.U32.TRUNC.NTZ R14, R6 ;  /* 0x00000006000e7305 */ /* 0x000622000020f000 */
[-CC-:B--2---:R-:W-:Y:S02]  /*6700*/  SHF.R.U64 R13, R10, R8.reuse, R3.reuse ;  /* 0x000000080a0d7219 */ /* 0x184fe40000001203 */
[----:B------:R-:W-:-:S04]  /*6710*/  SHF.R.U32.HI R0, RZ, R8, R3 ;  /* 0x00000008ff007219 */ /* 0x000fc80000011603 */
[----:B------:R-:W2:Y:S01]  /*6720*/  LDC R20, c[0x0][0x648] ;  /* 0x00019200ff147b82 */ /* 0x000ea20000000800 */
[-CC-:B----4-:R-:W-:Y:S02]  /*6730*/  SHF.R.U64 R15, R13, R11.reuse, R0.reuse ;  /* 0x0000000b0d0f7219 */ /* 0x190fe40000001200 */
[----:B------:R-:W-:-:S03]  /*6740*/  SHF.R.U32.HI R5, RZ, R11, R0 ;  /* 0x0000000bff057219 */ /* 0x000fc60000011600 */
[----:B------:R-:W-:Y:S02]  /*6750*/  IMAD.MOV.U32 R4, RZ, RZ, R15 ;  /* 0x000000ffff047224 */ /* 0x000fe400078e000f */
[----:B------:R-:W4:Y:S01]  /*6760*/  LDC R26, c[0x0][0x638] ;  /* 0x00018e00ff1a7b82 */ /* 0x000f220000000800 */
[----:B0-----:R-:W-:-:S07]  /*6770*/  IMAD R22, R9, R7, R12 ;  /* 0x0000000709167224 */ /* 0x001fce00078e020c */
[----:B------:R-:W0:Y:S08]  /*6780*/  LDC R27, c[0x0][0x610] ;  /* 0x00018400ff1b7b82 */ /* 0x000e300000000800 */
[----:B------:R-:W0:Y:S01]  /*6790*/  LDC R28, c[0x0][0x600] ;  /* 0x00018000ff1c7b82 */ /* 0x000e220000000800 */
[----:B-123--:R-:W-:Y:S05]  /*67a0*/  @!P0 BRA `(.L_x_165) ;  /* 0x0000000000288947 */ /* 0x00efea0003800000 */
[----:B------:R-:W1:Y:S02]  /*67b0*/  LDC R0, c[0x0][0x64c] ;  /* 0x00019300ff007b82 */ /* 0x000e640000000800 */
[----:B-1----:R-:W-:-:S05]  /*67c0*/  IADD3 R3, P0, R15, R0, RZ ;  /* 0x000000000f037210 */ /* 0x002fca0007f1e0ff */
        /* <DEDUP_REMOVED lines=8> */
.L_x_165:
[----:B------:R-:W-:Y:S01]  /*6850*/  ISETP.NE.AND P0, PT, R2, 0x1, PT ;  /* 0x000000010200780c */ /* 0x000fe20003f05270 */
[----:B------:R-:W-:Y:S01]  /*6860*/  IMAD.MOV R14, RZ, RZ, -R14 ;  /* 0x000000ffff0e7224 */ /* 0x000fe200078e0a0e */
[----:B------:R-:W-:Y:S02]  /*6870*/  SHF.R.U64 R0, R4, R20, R5 ;  /* 0x0000001404007219 */ /* 0x000fe40000001205 */
[----:B------:R-:W-:Y:S02]  /*6880*/  LOP3.LUT R3, R13, R102, RZ, 0xc0, !PT ;  /* 0x000000660d037212 */ /* 0x000fe400078ec0ff */
[----:B------:R-:W-:Y:S01]  /*6890*/  LOP3.LUT R5, R10, R101, RZ, 0xc0, !PT ;  /* 0x000000650a057212 */ /* 0x000fe200078ec0ff */
[----:B------:R-:W-:Y:S02]  /*68a0*/  IMAD.MOV R4, RZ, RZ, -R0 ;  /* 0x000000ffff047224 */ /* 0x000fe400078e0a00 */
[----:B------:R-:W-:Y:S02]  /*68b0*/  IMAD R3, R98, R0, R3 ;  /* 0x0000000062037224 */ /* 0x000fe400078e0203 */
[----:B----4-:R-:W-:-:S02]  /*68c0*/  IMAD R0, R4, R26, R15 ;  /* 0x0000001a04007224 */ /* 0x010fc400078e020f */
[----:B------:R-:W-:Y:S02]  /*68d0*/  @P0 IMAD R22, R21, R14, R18 ;  /* 0x0000000e15160224 */ /* 0x000fe400078e0212 */
[----:B------:R-:W-:Y:S02]  /*68e0*/  IMAD.MOV.U32 R4, RZ, RZ, 0x1 ;  /* 0x00000001ff047424 */ /* 0x000fe400078e00ff */
[----:B0-----:R-:W-:Y:S02]  /*68f0*/  IMAD R22, R3, R27, R22 ;  /* 0x0000001b03167224 */ /* 0x001fe400078e0216 */
[----:B------:R-:W-:Y:S01]  /*6900*/  IMAD R3, R0, R28, R5 ;  /* 0x0000001c00037224 */ /* 0x000fe200078e0205 */
[----:B------:R-:W-:-:S04]  /*6910*/  PRMT R0, R4, 0x7610, R0 ;  /* 0x0000761004007816 */ /* 0x000fc80000000000 */
[----:B------:R-:W-:Y:S02]  /*6920*/  SEL R18, R3, R22, !P0 ;  /* 0x0000001603127207 */ /* 0x000fe40004000000 */
[----:B------:R-:W-:-:S07]  /*6930*/  SEL R22, R22, R3, !P0 ;  /* 0x0000000316167207 */ /* 0x000fce0004000000 */
.L_x_163:
[----:B------:R-:W-:Y:S01]  /*6940*/  LOP3.LUT P0, RZ, R0, 0xff, RZ, 0xc0, !PT ;  /* 0x000000ff00ff7812 */ /* 0x000fe2000780c0ff */
[----:B------:R-:W-:Y:S01]  /*6950*/  UIMAD.WIDE.U32 UR4, UR38, -0x55555555, URZ ;  /* 0xaaaaaaab260478a5 */ /* 0x000fe2000f8e003f */
[----:B------:R-:W-:-:S03]  /*6960*/  LOP3.LUT R105, R105, 0x1, RZ, 0x3c, !PT ;  /* 0x0000000169697812 */ /* 0x000fc600078e3cff */
[----:B------:R-:W-:-:S04]  /*6970*/  USHF.R.U32.HI UR4, URZ, 0x1, UR5 ;  /* 0x000000013f047899 */ /* 0x000fc80008011605 */
[----:B------:R-:W-:-:S04]  /*6980*/  UIMAD UR38, UR4, -0x3, UR38 ;  /* 0xfffffffd042678a4 */ /* 0x000fc8000f8e0226 */
[----:B------:R-:W-:Y:S08]  /*6990*/  @P0 BRA `(.L_x_166) ;  /* 0xffffffac00700947 */ /* 0x000ff0000383ffff */
[----:B------:R-:W-:Y:S05]  /*69a0*/  EXIT ;  /* 0x000000000000794d */ /* 0x000fea0003800000 */
.L_x_17:
[----:B------:R-:W-:-:S08]  /*69b0*/  ISETP.NE.AND P0, PT, R9, RZ, PT ;  /* 0x000000ff0900720c */ /* 0x000fd00003f05270 */
[----:B0-----:R-:W0:-:S00]  /*69c0*/  USETMAXREG.DEALLOC.CTAPOOL 0x28 ;  /* 0x00000028000079c8 */ /* 0x001e0000080e0500 */
[----:B------:R-:W-:Y:S05]  /*69d0*/  @P0 EXIT ;  /* 0x000000000000094d */ /* 0x000fea0003800000 */
[----:B0-----:R-:W-:Y:S01]  /*69e0*/  LOP3.LUT P0, RZ, R3, 0xff, RZ, 0xc0, !PT ;  /* 0x000000ff03ff7812 */ /* 0x001fe2000780c0ff */
[----:B------:R-:W-:Y:S02]  /*69f0*/  IMAD.MOV.U32 R3, RZ, RZ, 0x1 ;  /* 0x00000001ff037424 */ /* 0x000fe400078e00ff */
[----:B------:R-:W-:-:S10]  /*6a00*/  IMAD.MOV.U32 R8, RZ, RZ, RZ ;  /* 0x000000ffff087224 */ /* 0x000fd400078e00ff */
[----:B------:R-:W-:Y:S05]  /*6a10*/  @!P0 BRA `(.L_x_167) ;  /* 0x0000000c002c8947 */ /* 0x000fea0003800000 */
[----:B------:R-:W0:Y:S01]  /*6a20*/  S2R R12, SR_CgaCtaId ;  /* 0x00000000000c7919 */ /* 0x000e220000008800 */
[----:B------:R-:W-:Y:S01]  /*6a30*/  LOP3.LUT P0, RZ, R4, 0x1f, RZ, 0xc0, !PT ;  /* 0x0000001f04ff7812 */ /* 0x000fe2000780c0ff */
[----:B------:R-:W-:Y:S01]  /*6a40*/  ULDC UR5, c[0x0][0x658] ;  /* 0x0001960000057ab9 */ /* 0x000fe20000000800 */
[----:B------:R-:W-:Y:S01]  /*6a50*/  UMOV UR6, 0xffffffff ;  /* 0xffffffff00067882 */ /* 0x000fe20000000000 */
[----:B------:R-:W-:Y:S01]  /*6a60*/  BSSY B0, `(.L_x_167) ;  /* 0x00000c6000007945 */ /* 0x000fe20003800000 */
[----:B------:R-:W-:Y:S01]  /*6a70*/  USHF.L.U32 UR6, UR6, UR5, URZ ;  /* 0x0000000506067299 */ /* 0x000fe2000800063f */
[C---:B------:R-:W-:Y:S01]  /*6a80*/  ISETP.NE.AND P2, PT, R5.reuse, RZ, PT ;  /* 0x000000ff0500720c */ /* 0x040fe20003f45270 */
[----:B------:R-:W-:Y:S01]  /*6a90*/  IMAD.MOV.U32 R10, RZ, RZ, 0x1 ;  /* 0x00000001ff0a7424 */ /* 0x000fe200078e00ff */
[----:B------:R-:W-:Y:S01]  /*6aa0*/  ISETP.NE.OR P0, PT, R5, RZ, !P0 ;  /* 0x000000ff0500720c */ /* 0x000fe20004705670 */
[----:B------:R-:W-:Y:S01]  /*6ab0*/  IMAD.MOV.U32 R3, RZ, RZ, 0x1 ;  /* 0x00000001ff037424 */ /* 0x000fe200078e00ff */
[----:B------:R-:W-:Y:S01]  /*6ac0*/  LOP3.LUT R9, R23, 0x2, RZ, 0xfc, !PT ;  /* 0x0000000217097812 */ /* 0x000fe200078efcff */
[----:B------:R-:W-:Y:S01]  /*6ad0*/  IMAD.MOV.U32 R8, RZ, RZ, RZ ;  /* 0x000000ffff087224 */ /* 0x000fe200078e00ff */
[----:B------:R-:W-:Y:S01]  /*6ae0*/  ULDC UR4, c[0x0][0x600] ;  /* 0x0001800000047ab9 */ /* 0x000fe20000000800 */
[----:B------:R-:W-:Y:S01]  /*6af0*/  UMOV UR7, 0x1 ;  /* 0x0000000100077882 */ /* 0x000fe20000000000 */
[----:B------:R-:W-:-:S02]  /*6b00*/  UIADD3 UR19, UR40, 0x1, URZ ;  /* 0x0000000128137890 */ /* 0x000fc4000fffe03f */
[----:B------:R-:W-:Y:S02]  /*6b10*/  UIADD3 UR15, UR4, -0x1, URZ ;  /* 0xffffffff040f7890 */ /* 0x000fe4000fffe03f */
[----:B------:R-:W-:Y:S02]  /*6b20*/  USHF.L.U32 UR17, UR7, UR5, URZ ;  /* 0x0000000507117299 */ /* 0x000fe4000800063f */
[----:B------:R-:W-:Y:S01]  /*6b30*/  ULOP3.LUT UR16, URZ, UR6, URZ, 0x33, !UPT ;  /* 0x000000063f107292 */ /* 0x000fe2000f8e333f */
[----:B------:R-:W-:Y:S01]  /*6b40*/  ULDC.64 UR20, c[0x0][0x198] ;  /* 0x0000660000147ab9 */ /* 0x000fe20000000a00 */
[C---:B0-----:R-:W-:Y:S02]  /*6b50*/  IMAD.SHL.U32 R11, R12.reuse, 0x40, RZ ;  /* 0x000000400c0b7824 */ /* 0x041fe400078e00ff */
[----:B------:R-:W-:-:S03]  /*6b60*/  IMAD.SHL.U32 R12, R12, 0x800, RZ ;  /* 0x000008000c0c7824 */ /* 0x000fc600078e00ff */
[----:B------:R-:W-:Y:S02]  /*6b70*/  LOP3.LUT R11, R11, 0x40, RZ, 0xc0, !PT ;  /* 0x000000400b0b7812 */ /* 0x000fe400078ec0ff */
[----:B------:R-:W-:-:S07]  /*6b80*/  LOP3.LUT R12, R12, 0x800, RZ, 0xc0, !PT ;  /* 0x000008000c0c7812 */ /* 0x000fce00078ec0ff */
.L_x_179:
[----:B------:R-:W-:-:S03]  /*6b90*/  UMOV UR4, 0xffffffff ;  /* 0xffffffff00047882 */ /* 0x000fc60000000000 */
[----:B------:R-:W-:Y:S05]  /*6ba0*/  BRA.DIV UR4, `(.L_x_168) ;  /* 0x0000000e04c07947 */ /* 0x000fea000b800000 */
[----:B------:R-:W-:-:S13]  /*6bb0*/  ELECT P6, URZ, PT ;  /* 0x00000000003f782f */ /* 0x000fda00038c0000 */
.L_x_191:
[----:B------:R-:W0:Y:S01]  /*6bc0*/  LDC R4, c[0x0][0x28c] ;  /* 0x0000a300ff047b82 */ /* 0x000e220000000800 */
[----:B------:R-:W-:Y:S01]  /*6bd0*/  BSSY B1, `(.L_x_169) ;  /* 0x0000039000017945 */ /* 0x000fe20003800000 */
[----:B0-----:R-:W-:-:S13]  /*6be0*/  ISETP.LT.OR P6, PT, R4, 0x1, !P6 ;  /* 0x000000010400780c */ /* 0x001fda00077c1670 */
[----:B------:R-:W-:Y:S05]  /*6bf0*/  @P6 BRA `(.L_x_170) ;  /* 0x0000000000d86947 */ /* 0x000fea0003800000 */
[----:B------:R-:W-:Y:S02]  /*6c00*/  IMAD R18, R18, 0x80, R11 ;  /* 0x0000008012127824 */ /* 0x000fe400078e020b */
[----:B------:R-:W-:Y:S02]  /*6c10*/  IMAD.SHL.U32 R22, R22, 0x40, RZ ;  /* 0x0000004016167824 */ /* 0x000fe400078e00ff */
[----:B------:R-:W-:Y:S02]  /*6c20*/  IMAD.MOV.U32 R15, RZ, RZ, RZ ;  /* 0x000000ffff0f7224 */ /* 0x000fe400078e00ff */
[----:B------:R-:W-:Y:S02]  /*6c30*/  IMAD.U32 R20, RZ, RZ, UR19 ;  /* 0x00000013ff147e24 */ /* 0x000fe4000f8e00ff */
[----:B------:R-:W-:Y:S02]  /*6c40*/  IMAD.MOV.U32 R4, RZ, RZ, R3 ;  /* 0x000000ffff047224 */ /* 0x000fe400078e0003 */
[----:B------:R-:W-:-:S07]  /*6c50*/  IMAD.MOV.U32 R5, RZ, RZ, R8 ;  /* 0x000000ffff057224 */ /* 0x000fce00078e0008 */
.L_x_174:
[----:B------:R-:W0:Y:S01]  /*6c60*/  S2R R7, SR_CgaCtaId ;  /* 0x0000000000077919 */ /* 0x000e220000008800 */
[----:B------:R-:W-:-:S04]  /*6c70*/  MOV R6, 0x400 ;  /* 0x0000040000067802 */ /* 0x000fc80000000f00 */
[----:B0-----:R-:W-:Y:S02]  /*6c80*/  LEA R14, R7, R6, 0x18 ;  /* 0x00000006070e7211 */ /* 0x001fe400078ec0ff */
[----:B------:R-:W-:Y:S01]  /*6c90*/  SHF.L.U32 R6, R4, 0x1f, RZ ;  /* 0x0000001f04067819 */ /* 0x000fe200000006ff */
[----:B------:R-:W0:Y:S02]  /*6ca0*/  @!P2 LDC R7, c[0x0][0x500] ;  /* 0x00014000ff07ab82 */ /* 0x000e240000000800 */
[----:B------:R-:W-:-:S04]  /*6cb0*/  IMAD R13, R5, 0x8, R14 ;  /* 0x00000008050d7824 */ /* 0x000fc800078e020e */
[----:B------:R-:W1:Y:S02]  /*6cc0*/  SYNCS.PHASECHK.TRANS64.TRYWAIT P1, [R13+URZ+0x18], R6 ;  /* 0x000018060d0075a7 */ /* 0x000e64000802017f */
[----:B-1----:R-:W-:Y:S05]  /*6cd0*/  @!P1 BRA `(.L_x_171) ;  /* 0x0000000c00949947 */ /* 0x002fea0003800000 */
.L_x_192:
[----:B-1----:R-:W-:Y:S01]  /*6ce0*/  PRMT R6, R9, 0x9910, RZ ;  /* 0x0000991009067816 */ /* 0x002fe200000000ff */
[----:B0-----:R0:W-:Y:S03]  /*6cf0*/  @!P2 SYNCS.ARRIVE.TRANS64 RZ, [R13+URZ], R7 ;  /* 0x000000070dffa9a7 */ /* 0x0011e6000800003f */
[----:B------:R-:W-:-:S13]  /*6d00*/  ISETP.NE.AND P1, PT, R6, 0x2, PT ;  /* 0x000000020600780c */ /* 0x000fda0003f25270 */
[----:B0-----:R-:W-:Y:S05]  /*6d10*/  @P1 BRA `(.L_x_172) ;  /* 0x0000000000041947 */ /* 0x001fea0003800000 */
[----:B------:R-:W-:Y:S01]  /*6d20*/  BPT.TRAP 0x1 ;  /* 0x000000040000795c */ /* 0x000fe20000300000 */
.L_x_172:
[----:B------:R-:W-:Y:S05]  /*6d30*/  @P0 BRA `(.L_x_173) ;  /* 0x0000000000040947 */ /* 0x000fea0003800000 */
[----:B------:R-:W-:Y:S01]  /*6d40*/  BPT.TRAP 0x1 ;  /* 0x000000040000795c */ /* 0x000fe20000300000 */
.L_x_173:
[----:B------:R-:W-:Y:S01]  /*6d50*/  IMAD R6, R5, 0x1000, R12 ;  /* 0x0000100005067824 */ /* 0x000fe200078e020c */
[----:B------:R-:W-:Y:S01]  /*6d60*/  R2UR UR9, R13 ;  /* 0x000000000d0972ca */ /* 0x000fe200000e0000 */
[--C-:B------:R-:W-:Y:S01]  /*6d70*/  IMAD R7, R5, 0x2000, R14.reuse ;  /* 0x0000200005077824 */ /* 0x100fe200078e020e */
[----:B------:R-:W-:Y:S01]  /*6d80*/  UIADD3 UR4, UP0, UR20, 0xf0, URZ ;  /* 0x000000f014047890 */ /* 0x000fe2000ff1e03f */
[----:B------:R-:W-:Y:S01]  /*6d90*/  IMAD R6, R6, 0x4, R14 ;  /* 0x0000000406067824 */ /* 0x000fe200078e020e */
[----:B------:R-:W-:Y:S01]  /*6da0*/  R2UR UR11, R22 ;  /* 0x00000000160b72ca */ /* 0x000fe200000e0000 */
[----:B------:R-:W-:Y:S01]  /*6db0*/  VIADD R20, R20, 0xffffffff ;  /* 0xffffffff14147836 */ /* 0x000fe20000000000 */
[----:B------:R-:W-:Y:S01]  /*6dc0*/  R2UR UR5, R7 ;  /* 0x00000000070572ca */ /* 0x000fe200000e0000 */
[----:B------:R-:W-:Y:S01]  /*6dd0*/  UIADD3 UR22, UP1, UR20, 0x1f0, URZ ;  /* 0x000001f014167890 */ /* 0x000fe2000ff3e03f */
[----:B------:R-:W-:Y:S01]  /*6de0*/  R2UR UR8, R6 ;  /* 0x00000000060872ca */ /* 0x000fe200000e0000 */
[----:B------:R-:W-:Y:S01]  /*6df0*/  VIADD R5, R5, 0x1 ;  /* 0x0000000105057836 */ /* 0x000fe20000000000 */
[----:B------:R-:W-:Y:S01]  /*6e00*/  R2UR UR10, R15 ;  /* 0x000000000f0a72ca */ /* 0x000fe200000e0000 */
[----:B------:R-:W-:Y:S01]  /*6e10*/  UIADD3.X UR23, URZ, UR21, URZ, UP1, !UPT ;  /* 0x000000153f177290 */ /* 0x000fe20008ffe43f */
[----:B------:R-:W-:Y:S01]  /*6e20*/  R2UR UR12, R19 ;  /* 0x00000000130c72ca */ /* 0x000fe200000e0000 */
[----:B------:R-:W-:Y:S01]  /*6e30*/  UMOV UR6, 0x0 ;  /* 0x0000000000067882 */ /* 0x000fe20000000000 */
[----:B------:R-:W-:Y:S01]  /*6e40*/  R2UR UR18, R18 ;  /* 0x00000000121272ca */ /* 0x000fe200000e0000 */
[----:B------:R-:W-:Y:S01]  /*6e50*/  UMOV UR7, 0x10000000 ;  /* 0x1000000000077882 */ /* 0x000fe20000000000 */
[----:B------:R-:W-:Y:S01]  /*6e60*/  ISETP.GT.AND P3, PT, R20, 0x1, PT ;  /* 0x000000011400780c */ /* 0x000fe20003f64270 */
[----:B------:R-:W-:Y:S01]  /*6e70*/  UMOV UR24, 0x30000 ;  /* 0x0003000000187882 */ /* 0x000fe20000000000 */
[----:B------:R-:W-:Y:S01]  /*6e80*/  ISETP.NE.AND P1, PT, R5, 0x3, PT ;  /* 0x000000030500780c */ /* 0x000fe20003f25270 */
[----:B------:R-:W-:Y:S01]  /*6e90*/  UIADD3 UR13, UR5, 0x100, URZ ;  /* 0x00000100050d7890 */ /* 0x000fe2000fffe03f */
[----:B------:R-:W-:Y:S01]  /*6ea0*/  VIADD R15, R15, 0x20 ;  /* 0x000000200f0f7836 */ /* 0x000fe20000000000 */
[----:B------:R-:W-:Y:S01]  /*6eb0*/  UIADD3.X UR5, URZ, UR21, URZ, UP0, !UPT ;  /* 0x000000153f057290 */ /* 0x000fe200087fe43f */
[----:B------:R-:W-:Y:S01]  /*6ec0*/  SEL R7, RZ, 0x1, P1 ;  /* 0x00000001ff077807 */ /* 0x000fe20000800000 */
[----:B------:R-:W-:Y:S01]  /*6ed0*/  UIADD3 UR14, UR8, 0x6100, URZ ;  /* 0x00006100080e7890 */ /* 0x000fe2000fffe03f */
[----:B------:R-:W-:-:S02]  /*6ee0*/  SEL R5, R5, RZ, P1 ;  /* 0x000000ff05057207 */ /* 0x000fc40000800000 */
[----:B------:R-:W-:Y:S01]  /*6ef0*/  UMOV UR8, UR13 ;  /* 0x0000000d00087c82 */ /* 0x000fe20008000000 */
[----:B------:R-:W-:-:S03]  /*6f00*/  LOP3.LUT R4, R4, R7, RZ, 0x3c, !PT ;  /* 0x0000000704047212 */ /* 0x000fc600078e3cff */
[----:B------:R0:W-:Y:S02]  /*6f10*/  UTMALDG.3D [UR8], [UR4], desc[UR6] ;  /* 0x00000608040075b4 */ /* 0x0001e40008011000 */
[----:B0-----:R-:W-:Y:S01]  /*6f20*/  UMOV UR8, UR14 ;  /* 0x0000000e00087c82 */ /* 0x001fe20008000000 */
[----:B------:R-:W-:Y:S02]  /*6f30*/  UMOV UR11, UR18 ;  /* 0x00000012000b7c82 */ /* 0x000fe40008000000 */
[----:B------:R0:W-:Y:S02]  /*6f40*/  UTMALDG.3D.MULTICAST [UR8], [UR22], UR24, desc[UR6] ;  /* 0x00000608160073b4 */ /* 0x0001e40008011818 */
[----:B0-----:R-:W-:Y:S05]  /*6f50*/  @P3 BRA `(.L_x_174) ;  /* 0xfffffffc00403947 */ /* 0x001fea000383ffff */
.L_x_170:
[----:B------:R-:W-:Y:S05]  /*6f60*/  BSYNC B1 ;  /* 0x0000000000017941 */ /* 0x000fea0003800000 */
.L_x_169:
[----:B------:R-:W2:Y:S01]  /*6f70*/  LDL.64 R24, [R1] ;  /* 0x0000000001187983 */ /* 0x000ea20000100a00 */
[----:B------:R-:W-:Y:S01]  /*6f80*/  LOP3.LUT P4, RZ, R10, 0xff, RZ, 0xc0, !PT ;  /* 0x000000ff0aff7812 */ /* 0x000fe2000788c0ff */
[----:B------:R-:W-:Y:S01]  /*6f90*/  VIADD R7, R8, UR40 ;  /* 0x0000002808077c36 */ /* 0x000fe20008000000 */
[----:B------:R-:W-:Y:S01]  /*6fa0*/  ULDC.64 UR4, c[0x0][0x650] ;  /* 0x0001940000047ab9 */ /* 0x000fe20000000a00 */
[----:B------:R-:W-:Y:S01]  /*6fb0*/  IMAD.U32 R8, RZ, RZ, UR40 ;  /* 0x00000028ff087e24 */ /* 0x000fe2000f8e00ff */
[----:B------:R-:W-:Y:S01]  /*6fc0*/  UISETP.GE.U32.AND UP0, UPT, UR40, 0x3, UPT ;  /* 0x000000032800788c */ /* 0x000fe2000bf06070 */
[----:B------:R-:W-:Y:S01]  /*6fd0*/  BSSY B1, `(.L_x_175) ;  /* 0x000006c000017945 */ /* 0x000fe20003800000 */
[----:B------:R-:W-:Y:S01]  /*6fe0*/  ISETP.GT.U32.AND P1, PT, R7, 0x2, PT ;  /* 0x000000020700780c */ /* 0x000fe20003f24070 */
[----:B------:R-:W-:Y:S01]  /*6ff0*/  IMAD.MOV.U32 R22, RZ, RZ, -0x1 ;  /* 0xffffffffff167424 */ /* 0x000fe200078e00ff */
[----:B------:R-:W-:Y:S01]  /*7000*/  PRMT R10, RZ, 0x7610, R10 ;  /* 0x00007610ff0a7816 */ /* 0x000fe2000000000a */
[----:B------:R-:W-:Y:S01]  /*7010*/  IMAD.MOV.U32 R18, RZ, RZ, -0x1 ;  /* 0xffffffffff127424 */ /* 0x000fe200078e00ff */
[----:B------:R-:W-:Y:S01]  /*7020*/  ISETP.LT.U32.AND P1, PT, R8, 0x3, P1 ;  /* 0x000000030800780c */ /* 0x000fe20000f21070 */
[----:B------:R-:W-:Y:S01]  /*7030*/  IMAD.MOV.U32 R19, RZ, RZ, -0x1 ;  /* 0xffffffffff137424 */ /* 0x000fe200078e00ff */
[----:B------:R-:W-:Y:S01]  /*7040*/  PLOP3.LUT P3, PT, PT, PT, UP0, 0x80, 0x0 ;  /* 0x000000000000781c */ /* 0x000fe20003f6f008 */
[----:B------:R-:W0:Y:S01]  /*7050*/  @P4 S2R R5, SR_CgaCtaId ;  /* 0x0000000000054919 */ /* 0x000e220000008800 */
[----:B------:R-:W-:-:S04]  /*7060*/  @P4 MOV R4, 0x400 ;  /* 0x0000040000044802 */ /* 0x000fc80000000f00 */
[----:B0-----:R-:W-:Y:S01]  /*7070*/  @P4 LEA R6, R5, R4, 0x18 ;  /* 0x0000000405064211 */ /* 0x001fe200078ec0ff */
[----:B------:R-:W-:Y:S01]  /*7080*/  IMAD.WIDE.U32 R4, R7, -0x55555555, RZ ;  /* 0xaaaaaaab07047825 */ /* 0x000fe200078e00ff */
[----:B------:R-:W-:Y:S02]  /*7090*/  SEL R4, RZ, 0x1, !P1 ;  /* 0x00000001ff047807 */ /* 0x000fe40004800000 */
[----:B------:R0:W-:Y:S02]  /*70a0*/  @P4 SYNCS.ARRIVE.TRANS64.A1T0 RZ, [R6+URZ+0x68], RZ ;  /* 0x000068ff06ff49a7 */ /* 0x0001e4000810003f */
[----:B------:R-:W-:Y:S02]  /*70b0*/  LOP3.LUT R3, R3, R4, RZ, 0x3c, !PT ;  /* 0x0000000403037212 */ /* 0x000fe400078e3cff */
[----:B------:R-:W-:Y:S02]  /*70c0*/  PRMT R4, RZ, 0x7610, R4 ;  /* 0x00007610ff047816 */ /* 0x000fe40000000004 */
[----:B0-----:R-:W-:-:S04]  /*70d0*/  SHF.R.U32.HI R6, RZ, 0x1, R5 ;  /* 0x00000001ff067819 */ /* 0x001fc80000011605 */
[----:B------:R-:W-:Y:S01]  /*70e0*/  @P3 LOP3.LUT R3, R3, 0x1, R6, 0x78, !PT ;  /* 0x0000000103033812 */ /* 0x000fe200078e7806 */
[----:B------:R-:W-:Y:S01]  /*70f0*/  IMAD R8, R6, -0x3, R7 ;  /* 0xfffffffd06087824 */ /* 0x000fe200078e0207 */
[----:B--2---:R-:W-:-:S04]  /*7100*/  IADD3 R16, P4, R16, R24, RZ ;  /* 0x0000001810107210 */ /* 0x004fc80007f9e0ff */
[----:B------:R-:W-:Y:S01]  /*7110*/  ISETP.GE.U32.AND P1, PT, R16, UR4, PT ;  /* 0x0000000410007c0c */ /* 0x000fe2000bf26070 */
[----:B------:R-:W-:-:S05]  /*7120*/  IMAD.X R17, R17, 0x1, R0, P4 ;  /* 0x0000000111117824 */ /* 0x000fca00020e0600 */
[----:B------:R-:W-:-:S13]  /*7130*/  ISETP.GE.U32.AND.EX P1, PT, R17, UR5, PT, P1 ;  /* 0x0000000511007c0c */ /* 0x000fda000bf26110 */
[----:B------:R-:W-:Y:S05]  /*7140*/  @P1 BRA `(.L_x_176) ;  /* 0x0000000400501947 */ /* 0x000fea0003800000 */
[----:B------:R-:W0:Y:S01]  /*7150*/  S2R R13, SR_CTAID.X ;  /* 0x00000000000d7919 */ /* 0x000e220000002500 */
[----:B------:R-:W-:Y:S01]  /*7160*/  ULDC.64 UR4, c[0x0][0x628] ;  /* 0x00018a0000047ab9 */ /* 0x000fe20000000a00 */
[----:B------:R-:W-:Y:S01]  /*7170*/  ULDC UR7, c[0x0][0x630] ;  /* 0x00018c0000077ab9 */ /* 0x000fe20000000800 */
[----:B------:R-:W-:Y:S01]  /*7180*/  ISETP.NE.U32.AND P1, PT, RZ, UR4, PT ;  /* 0x00000004ff007c0c */ /* 0x000fe2000bf25070 */
[----:B------:R-:W1:Y:S01]  /*7190*/  S2R R14, SR_CTAID.Y ;  /* 0x00000000000e7919 */ /* 0x000e620000002600 */
[----:B------:R-:W-:Y:S01]  /*71a0*/  ULDC UR8, c[0x0][0x150] ;  /* 0x0000540000087ab9 */ /* 0x000fe20000000800 */
[----:B------:R-:W-:Y:S01]  /*71b0*/  IMAD.MOV.U32 R4, RZ, RZ, R16 ;  /* 0x000000ffff047224 */ /* 0x000fe200078e0010 */
[----:B------:R-:W-:Y:S01]  /*71c0*/  ISETP.NE.AND.EX P1, PT, RZ, UR5, PT, P1 ;  /* 0x00000005ff007c0c */ /* 0x000fe2000bf25310 */
[----:B------:R-:W-:Y:S01]  /*71d0*/  IMAD.MOV.U32 R5, RZ, RZ, R17 ;  /* 0x000000ffff057224 */ /* 0x000fe200078e0011 */
[----:B0-----:R-:W-:-:S11]  /*71e0*/  I2FP.F32.U32 R18, R13 ;  /* 0x0000000d00127245 */ /* 0x001fd60000201000 */
[----:B------:R-:W-:Y:S05]  /*71f0*/  @!P1 BRA `(.L_x_177) ;  /* 0x0000000000289947 */ /* 0x000fea0003800000 */
[----:B------:R-:W-:Y:S02]  /*7200*/  ULDC UR6, c[0x0][0x634] ;  /* 0x00018d0000067ab9 */ /* 0x000fe40000000800 */
[----:B------:R-:W-:-:S05]  /*7210*/  IADD3 R5, P1, R16, UR6, RZ ;  /* 0x0000000610057c10 */ /* 0x000fca000ff3e0ff */
[----:B------:R-:W-:-:S04]  /*7220*/  IMAD.X R15, RZ, RZ, R17, P1 ;  /* 0x000000ffff0f7224 */ /* 0x000fc800008e0611 */
[----:B------:R-:W-:-:S04]  /*7230*/  IMAD.WIDE.U32 R6, R15, UR4, RZ ;  /* 0x000000040f067c25 */ /* 0x000fc8000f8e00ff */
[----:B------:R-:W-:-:S04]  /*7240*/  IMAD.WIDE.U32 R6, P1, R5, UR5, R6 ;  /* 0x0000000505067c25 */ /* 0x000fc8000f820006 */
[----:B------:R-:W-:-:S04]  /*7250*/  IMAD.WIDE.U32 R4, R5, UR4, RZ ;  /* 0x0000000405047c25 */ /* 0x000fc8000f8e00ff */
[----:B------:R-:W-:Y:S01]  /*7260*/  IMAD.MOV.U32 R4, RZ, RZ, R7 ;  /* 0x000000ffff047224 */ /* 0x000fe200078e0007 */
[----:B------:R-:W-:Y:S01]  /*7270*/  IADD3 RZ, P3, R5, R6, RZ ;  /* 0x0000000605ff7210 */ /* 0x000fe20007f7e0ff */
[----:B------:R-:W-:-:S04]  /*7280*/  IMAD.X R5, RZ, RZ, RZ, P1 ;  /* 0x000000ffff057224 */ /* 0x000fc800008e06ff */
[----:B------:R-:W-:-:S08]  /*7290*/  IMAD.WIDE.U32.X R4, R15, UR5, R4, P3 ;  /* 0x000000050f047c25 */ /* 0x000fd000098e0404 */
.L_x_177:
[--C-:B------:R-:W-:Y:S01]  /*72a0*/  SHF.R.U64 R19, R4, UR7, R5.reuse ;  /* 0x0000000704137c19 */ /* 0x100fe20008001205 */
[----:B------:R-:W-:Y:S01]  /*72b0*/  FMUL R18, R18, UR8 ;  /* 0x0000000812127c20 */ /* 0x000fe20008400000 */
[----:B------:R-:W-:Y:S01]  /*72c0*/  SHF.R.U32.HI R4, RZ, UR7, R5 ;  /* 0x00000007ff047c19 */ /* 0x000fe20008011605 */
[----:B------:R-:W0:Y:S01]  /*72d0*/  LDC R6, c[0x0][0x144] ;  /* 0x00005100ff067b82 */ /* 0x000e220000000800 */
[----:B------:R-:W-:Y:S01]  /*72e0*/  IADD3 R5, P1, RZ, -R19, RZ ;  /* 0x80000013ff057210 */ /* 0x000fe20007f3e0ff */
[----:B------:R-:W-:Y:S01]  /*72f0*/  ULDC UR6, c[0x0][0x154] ;  /* 0x0000550000067ab9 */ /* 0x000fe20000000800 */
[----:B-1----:R-:W-:Y:S01]  /*7300*/  I2FP.F32.U32 R7, R14 ;  /* 0x0000000e00077245 */ /* 0x002fe20000201000 */
[----:B------:R-:W1:Y:S01]  /*7310*/  F2I.U32.TRUNC.NTZ R18, R18 ;  /* 0x0000001200127305 */ /* 0x000e62000020f000 */
[----:B------:R-:W-:Y:S01]  /*7320*/  ULDC.64 UR4, c[0x0][0x620] ;  /* 0x0001880000047ab9 */ /* 0x000fe20000000a00 */
[----:B------:R-:W-:Y:S01]  /*7330*/  IMAD.X R4, RZ, RZ, ~R4, P1 ;  /* 0x000000ffff047224 */ /* 0x000fe200008e0e04 */
[----:B------:R-:W-:Y:S01]  /*7340*/  ISETP.NE.AND P4, PT, R2, 0x1, PT ;  /* 0x000000010200780c */ /* 0x000fe20003f85270 */
[----:B------:R-:W-:Y:S01]  /*7350*/  FMUL R20, R7, UR6 ;  /* 0x0000000607147c20 */ /* 0x000fe20008400000 */
[----:B------:R-:W2:Y:S01]  /*7360*/  LDC R21, c[0x0][0x148] ;  /* 0x00005200ff157b82 */ /* 0x000ea20000000800 */
[----:B------:R-:W-:Y:S01]  /*7370*/  IMAD R4, R4, UR4, RZ ;  /* 0x0000000404047c24 */ /* 0x000fe2000f8e02ff */
[----:B------:R-:W-:-:S02]  /*7380*/  ULDC.64 UR6, c[0x0][0x640] ;  /* 0x0001900000067ab9 */ /* 0x000fc40000000a00 */
[----:B------:R-:W-:Y:S01]  /*7390*/  ISETP.NE.U32.AND P1, PT, RZ, UR6, PT ;  /* 0x00000006ff007c0c */ /* 0x000fe2000bf25070 */
[----:B------:R-:W3:Y:S01]  /*73a0*/  F2I.U32.TRUNC.NTZ R20, R20 ;  /* 0x0000001400147305 */ /* 0x000ee2000020f000 */
[C---:B------:R-:W-:Y:S02]  /*73b0*/  IMAD R7, R5.reuse, UR5, R4 ;  /* 0x0000000505077c24 */ /* 0x040fe4000f8e0204 */
[----:B------:R-:W-:Y:S01]  /*73c0*/  IMAD.WIDE.U32 R4, R5, UR4, R16 ;  /* 0x0000000405047c25 */ /* 0x000fe2000f8e0010 */
[----:B------:R-:W-:Y:S01]  /*73d0*/  ULDC UR4, c[0x0][0x618] ;  /* 0x0001860000047ab9 */ /* 0x000fe20000000800 */
[----:B------:R-:W-:Y:S02]  /*73e0*/  ISETP.NE.AND.EX P1, PT, RZ, UR7, PT, P1 ;  /* 0x00000007ff007c0c */ /* 0x000fe4000bf25310 */
[----:B------:R-:W-:Y:S02]  /*73f0*/  IMAD.IADD R5, R5, 0x1, R7 ;  /* 0x0000000105057824 */ /* 0x000fe400078e0207 */
[----:B-1----:R-:W-:-:S03]  /*7400*/  IMAD.MOV R18, RZ, RZ, -R18 ;  /* 0x000000ffff127224 */ /* 0x002fc600078e0a12 */
[----:B------:R-:W-:Y:S01]  /*7410*/  SHF.R.U64 R15, R4, UR4, R5 ;  /* 0x00000004040f7c19 */ /* 0x000fe20008001205 */
[----:B0-----:R-:W-:Y:S01]  /*7420*/  IMAD R13, R6, R18, R13 ;  /* 0x00000012060d7224 */ /* 0x001fe200078e020d */
[----:B------:R-:W-:Y:S01]  /*7430*/  SHF.R.U32.HI R4, RZ, UR4, R5 ;  /* 0x00000004ff047c19 */ /* 0x000fe20008011605 */
[----:B------:R-:W-:Y:S01]  /*7440*/  ULDC UR4, c[0x0][0x608] ;  /* 0x0001820000047ab9 */ /* 0x000fe20000000800 */
[----:B---3--:R-:W-:Y:S02]  /*7450*/  IMAD.MOV R6, RZ, RZ, -R20 ;  /* 0x000000ffff067224 */ /* 0x008fe400078e0a14 */
[--C-:B------:R-:W-:Y:S02]  /*7460*/  SHF.R.U64 R18, R15, UR4, R4.reuse ;  /* 0x000000040f127c19 */ /* 0x100fe40008001204 */
[----:B------:R-:W-:Y:S01]  /*7470*/  SHF.R.U32.HI R5, RZ, UR4, R4 ;  /* 0x00000004ff057c19 */ /* 0x000fe20008011604 */
[----:B------:R-:W-:Y:S01]  /*7480*/  ULDC UR4, c[0x0][0x658] ;  /* 0x0001960000047ab9 */ /* 0x000fe20000000800 */
[----:B--2---:R-:W-:-:S02]  /*7490*/  @P4 IMAD R13, R21, R6, R14 ;  /* 0x00000006150d4224 */ /* 0x004fc400078e020e */
[--C-:B------:R-:W-:Y:S02]  /*74a0*/  SHF.R.U64 R14, R18, UR4, R5.reuse ;  /* 0x00000004120e7c19 */ /* 0x100fe40008001205 */
[----:B------:R-:W-:-:S03]  /*74b0*/  SHF.R.U32.HI R21, RZ, UR4, R5 ;  /* 0x00000004ff157c19 */ /* 0x000fc60008011605 */
[----:B------:R-:W-:Y:S02]  /*74c0*/  IMAD.MOV.U32 R6, RZ, RZ, R14 ;  /* 0x000000ffff067224 */ /* 0x000fe400078e000e */
[----:B------:R-:W-:Y:S01]  /*74d0*/  IMAD.MOV.U32 R5, RZ, RZ, R21 ;  /* 0x000000ffff057224 */ /* 0x000fe200078e0015 */
[----:B------:R-:W-:Y:S06]  /*74e0*/  @!P1 BRA `(.L_x_178) ;  /* 0x00000000002c9947 */ /* 0x000fec0003800000 */
        /* <DEDUP_REMOVED lines=9> */
[----:B------:R-:W-:-:S04]  /*7580*/  IMAD.WIDE.U32.X R4, R21, UR7, R4, P3 ;  /* 0x0000000715047c25 */ /* 0x000fc800098e0404 */
[----:B------:R-:W-:-:S07]  /*7590*/  IMAD.MOV.U32 R6, RZ, RZ, R4 ;  /* 0x000000ffff067224 */ /* 0x000fce00078e0004 */
.L_x_178:
[----:B------:R-:W-:Y:S01]  /*75a0*/  ULDC UR4, c[0x0][0x648] ;  /* 0x0001920000047ab9 */ /* 0x000fe20000000800 */
[----:B------:R-:W-:Y:S01]  /*75b0*/  LOP3.LUT R4, R18, UR16, RZ, 0xc0, !PT ;  /* 0x0000001012047c12 */ /* 0x000fe2000f8ec0ff */
[----:B------:R-:W-:Y:S01]  /*75c0*/  ULDC UR5, c[0x0][0x610] ;  /* 0x0001840000057ab9 */ /* 0x000fe20000000800 */
[----:B------:R-:W-:Y:S01]  /*75d0*/  SHF.R.U64 R5, R6, UR4, R5 ;  /* 0x0000000406057c19 */ /* 0x000fe20008001205 */
[----:B------:R-:W-:Y:S01]  /*75e0*/  ULDC UR4, c[0x0][0x638] ;  /* 0x00018e0000047ab9 */ /* 0x000fe20000000800 */
[----:B------:R-:W-:-:S03]  /*75f0*/  LOP3.LUT R15, R15, UR15, RZ, 0xc0, !PT ;  /* 0x0000000f0f0f7c12 */ /* 0x000fc6000f8ec0ff */
[----:B------:R-:W-:Y:S02]  /*7600*/  IMAD.MOV R7, RZ, RZ, -R5 ;  /* 0x000000ffff077224 */ /* 0x000fe400078e0a05 */
[----:B------:R-:W-:Y:S02]  /*7610*/  IMAD R4, R5, UR17, R4 ;  /* 0x0000001105047c24 */ /* 0x000fe4000f8e0204 */
[----:B------:R-:W-:Y:S01]  /*7620*/  IMAD R14, R7, UR4, R14 ;  /* 0x00000004070e7c24 */ /* 0x000fe2000f8e020e */
[----:B------:R-:W-:Y:S01]  /*7630*/  ULDC UR4, c[0x0][0x600] ;  /* 0x0001800000047ab9 */ /* 0x000fe20000000800 */
[----:B------:R-:W-:Y:S02]  /*7640*/  IMAD R13, R4, UR5, R13 ;  /* 0x00000005040d7c24 */ /* 0x000fe4000f8e020d */
[----:B------:R-:W-:Y:S02]  /*7650*/  IMAD R14, R14, UR4, R15 ;  /* 0x000000040e0e7c24 */ /* 0x000fe4000f8e020f */
[----:B------:R-:W-:-:S03]  /*7660*/  IMAD.MOV.U32 R4, RZ, RZ, 0x1 ;  /* 0x00000001ff047424 */ /* 0x000fc600078e00ff */
[----:B------:R-:W-:Y:S02]  /*7670*/  SEL R18, R14, R13, !P4 ;  /* 0x0000000d0e127207 */ /* 0x000fe40006000000 */
[----:B------:R-:W-:-:S07]  /*7680*/  SEL R22, R13, R14, !P4 ;  /* 0x0000000e0d167207 */ /* 0x000fce0006000000 */
.L_x_176:
[----:B------:R-:W-:Y:S05]  /*7690*/  BSYNC B1 ;  /* 0x0000000000017941 */ /* 0x000fea0003800000 */
.L_x_175:
[----:B------:R-:W-:-:S13]  /*76a0*/  LOP3.LUT P1, RZ, R4, 0xff, RZ, 0xc0, !PT ;  /* 0x000000ff04ff7812 */ /* 0x000fda000782c0ff */
[----:B------:R-:W-:Y:S05]  /*76b0*/  @P1 BRA `(.L_x_179) ;  /* 0xfffffff400341947 */ /* 0x000fea000383ffff */
[----:B------:R-:W-:Y:S05]  /*76c0*/  BSYNC B0 ;  /* 0x0000000000007941 */ /* 0x000fea0003800000 */
.L_x_167:
[----:B------:R-:W-:-:S03]  /*76d0*/  UMOV UR4, 0xffffffff ;  /* 0xffffffff00047882 */ /* 0x000fc60000000000 */
[----:B------:R-:W-:Y:S05]  /*76e0*/  BRA.DIV UR4, `(.L_x_180) ;  /* 0x0000000604247947 */ /* 0x000fea000b800000 */
[----:B------:R-:W-:-:S13]  /*76f0*/  ELECT P6, URZ, PT ;  /* 0x00000000003f782f */ /* 0x000fda00038c0000 */
.L_x_195:
[----:B------:R-:W-:Y:S04]  /*7700*/  BSSY B0, `(.L_x_181) ;  /* 0x0000022000007945 */ /* 0x000fe80003800000 */
[----:B------:R-:W-:Y:S05]  /*7710*/  @!P6 BRA `(.L_x_182) ;  /* 0x000000000080e947 */ /* 0x000fea0003800000 */
[----:B------:R-:W-:-:S04]  /*7720*/  LOP3.LUT R23, R23, 0x2, RZ, 0xfc, !PT ;  /* 0x0000000217177812 */ /* 0x000fc800078efcff */
[----:B------:R-:W-:-:S13]  /*7730*/  ISETP.NE.AND P0, PT, R23, 0x3, PT ;  /* 0x000000031700780c */ /* 0x000fda0003f05270 */
[----:B------:R-:W-:Y:S05]  /*7740*/  @!P0 BRA `(.L_x_183) ;  /* 0x0000000000048947 */ /* 0x000fea0003800000 */
[----:B------:R-:W-:Y:S01]  /*7750*/  BPT.TRAP 0x1 ;  /* 0x000000040000795c */ /* 0x000fe20000300000 */
.L_x_183:
[----:B------:R-:W0:Y:S01]  /*7760*/  S2R R5, SR_CgaCtaId ;  /* 0x0000000000057919 */ /* 0x000e220000008800 */
[----:B------:R-:W-:Y:S02]  /*7770*/  MOV R0, 0x400 ;  /* 0x0000040000007802 */ /* 0x000fe40000000f00 */
[----:B------:R-:W-:Y:S02]  /*7780*/  SHF.L.U32 R2, R3, 0x1f, RZ ;  /* 0x0000001f03027819 */ /* 0x000fe400000006ff */
[----:B0-----:R-:W-:-:S05]  /*7790*/  LEA R5, R5, R0, 0x18 ;  /* 0x0000000005057211 */ /* 0x001fca00078ec0ff */
[----:B------:R-:W-:-:S04]  /*77a0*/  VIADD R5, R5, 0x18 ;  /* 0x0000001805057836 */ /* 0x000fc80000000000 */
[C---:B------:R-:W-:Y:S02]  /*77b0*/  IMAD R7, R8.reuse, 0x8, R5 ;  /* 0x0000000808077824 */ /* 0x040fe400078e0205 */
[----:B------:R-:W-:Y:S02]  /*77c0*/  VIADD R8, R8, 0x1 ;  /* 0x0000000108087836 */ /* 0x000fe40000000000 */
[----:B------:R-:W0:Y:S03]  /*77d0*/  SYNCS.PHASECHK.TRANS64.TRYWAIT P0, [R7+URZ], R2 ;  /* 0x00000002070075a7 */ /* 0x000e26000800017f */
[----:B------:R-:W-:-:S04]  /*77e0*/  ISETP.NE.AND P1, PT, R8, 0x3, PT ;  /* 0x000000030800780c */ /* 0x000fc80003f25270 */
[----:B------:R-:W-:Y:S02]  /*77f0*/  SEL R0, RZ, 0x1, P1 ;  /* 0x00000001ff007807 */ /* 0x000fe40000800000 */
[----:B------:R-:W-:Y:S02]  /*7800*/  SEL R8, R8, RZ, P1 ;  /* 0x000000ff08087207 */ /* 0x000fe40000800000 */
[----:B------:R-:W-:-:S03]  /*7810*/  LOP3.LUT R9, R3, R0, RZ, 0x3c, !PT ;  /* 0x0000000003097212 */ /* 0x000fc600078e3cff */
[----:B------:R-:W-:Y:S01]  /*7820*/  IMAD R4, R8, 0x8, R5 ;  /* 0x0000000808047824 */ /* 0x000fe200078e0205 */
[----:B------:R-:W-:Y:S01]  /*7830*/  SHF.L.U32 R3, R9, 0x1f, RZ ;  /* 0x0000001f09037819 */ /* 0x000fe200000006ff */
[----:B0-----:R-:W-:Y:S06]  /*7840*/  @!P0 BRA `(.L_x_184) ;  /* 0x0000000000ec8947 */ /* 0x001fec0003800000 */
.L_x_196:
[----:B------:R-:W1:Y:S01]  /*7850*/  SYNCS.PHASECHK.TRANS64.TRYWAIT P0, [R4+URZ], R3 ;  /* 0x00000003040075a7 */ /* 0x000e62000800017f */
[----:B------:R-:W-:-:S05]  /*7860*/  VIADD R0, R8, 0x1 ;  /* 0x0000000108007836 */ /* 0x000fca0000000000 */
[----:B------:R-:W-:-:S04]  /*7870*/  ISETP.NE.AND P1, PT, R0, 0x3, PT ;  /* 0x000000030000780c */ /* 0x000fc80003f25270 */
[----:B0-----:R-:W-:Y:S02]  /*7880*/  SEL R2, RZ, 0x1, P1 ;  /* 0x00000001ff027807 */ /* 0x001fe40000800000 */
[----:B------:R-:W-:Y:S02]  /*7890*/  SEL R0, R0, RZ, P1 ;  /* 0x000000ff00007207 */ /* 0x000fe40000800000 */
[----:B------:R-:W-:Y:S01]  /*78a0*/  LOP3.LUT R2, R9, R2, RZ, 0x3c, !PT ;  /* 0x0000000209027212 */ /* 0x000fe200078e3cff */
[----:B-1----:R-:W-:Y:S06]  /*78b0*/  @!P0 BRA `(.L_x_185) ;  /* 0x0000000000e48947 */ /* 0x002fec0003800000 */
.L_x_197:
[----:B------:R-:W-:Y:S01]  /*78c0*/  IMAD R5, R0, 0x8, R5 ;  /* 0x0000000800057824 */ /* 0x000fe200078e0205 */
[----:B------:R-:W-:-:S07]  /*78d0*/  SHF.L.U32 R0, R2, 0x1f, RZ ;  /* 0x0000001f02007819 */ /* 0x000fce00000006ff */
.L_x_186:
[----:B-1----:R1:W2:Y:S02]  /*78e0*/  SYNCS.PHASECHK.TRANS64.TRYWAIT P0, [R5+URZ], R0 ;  /* 0x00000000050075a7 */ /* 0x0022a4000800017f */
[----:B--2---:R-:W-:Y:S05]  /*78f0*/  @!P0 NANOSLEEP.SYNCS 0x989680 ;  /* 0x009896800000895d */ /* 0x004fea0003900000 */
[----:B------:R-:W2:Y:S02]  /*7900*/  @!P0 SYNCS.PHASECHK.TRANS64 P0, [R5+URZ], R0 ;  /* 0x00000000050085a7 */ /* 0x000ea4000800007f */
[----:B--2---:R-:W-:Y:S05]  /*7910*/  @!P0 BRA `(.L_x_186) ;  /* 0xfffffffc00f08947 */ /* 0x004fea000383ffff */
.L_x_182:
[----:B------:R-:W-:Y:S05]  /*7920*/  BSYNC B0 ;  /* 0x0000000000007941 */ /* 0x000fea0003800000 */
.L_x_181:
[----:B------:R-:W-:Y:S05]  /*7930*/  EXIT ;  /* 0x000000000000794d */ /* 0x000fea0003800000 */
.L_x_19:
[----:B0-----:R-:W-:-:S04]  /*7940*/  IMAD.U32 R3, RZ, RZ, UR43 ;  /* 0x0000002bff037e24 */ /* 0x001fc8000f8e00ff */
[----:B------:R0:W1:Y:S03]  /*7950*/  SYNCS.PHASECHK.TRANS64.TRYWAIT P0, [R3+URZ+-0x8], R0 ;  /* 0xfffff800030075a7 */ /* 0x000066000800017f */
[----:B-1----:R-:W-:Y:S05]  /*7960*/  @!P0 NANOSLEEP.SYNCS 0x989680 ;  /* 0x009896800000895d */ /* 0x002fea0003900000 */
[----:B------:R-:W1:Y:S02]  /*7970*/  @!P0 SYNCS.PHASECHK.TRANS64 P0, [R3+URZ+-0x8], R0 ;  /* 0xfffff800030085a7 */ /* 0x000e64000800007f */
[----:B-1----:R-:W-:Y:S05]  /*7980*/  @!P0 BRA `(.L_x_19) ;  /* 0xfffffffc00ec8947 */ /* 0x002fea000383ffff */
[----:B------:R-:W-:Y:S05]  /*7990*/  BRA `(.L_x_187) ;  /* 0xffffff9c007c7947 */ /* 0x000fea000383ffff */
.L_x_24:
[----:B-1----:R1:W2:Y:S02]  /*79a0*/  SYNCS.PHASECHK.TRANS64.TRYWAIT P1, [R3+URZ], R0 ;  /* 0x00000000030075a7 */ /* 0x0022a4000802017f */
[----:B--2---:R-:W-:Y:S05]  /*79b0*/  @!P1 NANOSLEEP.SYNCS 0x989680 ;  /* 0x009896800000995d */ /* 0x004fea0003900000 */
[----:B------:R-:W2:Y:S02]  /*79c0*/  @!P1 SYNCS.PHASECHK.TRANS64 P1, [R3+URZ], R0 ;  /* 0x00000000030095a7 */ /* 0x000ea4000802007f */
[----:B--2---:R-:W-:Y:S05]  /*79d0*/  @!P1 BRA `(.L_x_24) ;  /* 0xfffffffc00f09947 */ /* 0x004fea000383ffff */
[----:B------:R-:W-:Y:S05]  /*79e0*/  BRA `(.L_x_23) ;  /* 0xffffff9c00f07947 */ /* 0x000fea000383ffff */
.L_x_29:
[----:B-1----:R-:W-:-:S04]  /*79f0*/  IMAD.U32 R5, RZ, RZ, UR4 ;  /* 0x00000004ff057e24 */ /* 0x002fc8000f8e00ff */
[----:B------:R1:W2:Y:S03]  /*7a00*/  SYNCS.PHASECHK.TRANS64.TRYWAIT P1, [R5+URZ], R4 ;  /* 0x00000004050075a7 */ /* 0x0002a6000802017f */
[----:B--2---:R-:W-:Y:S05]  /*7a10*/  @!P1 NANOSLEEP.SYNCS 0x989680 ;  /* 0x009896800000995d */ /* 0x004fea0003900000 */
[----:B------:R-:W2:Y:S02]  /*7a20*/  @!P1 SYNCS.PHASECHK.TRANS64 P1, [R5+URZ], R4 ;  /* 0x00000004050095a7 */ /* 0x000ea4000802007f */
[----:B--2---:R-:W-:Y:S05]  /*7a30*/  @!P1 BRA `(.L_x_29) ;  /* 0xfffffffc00ec9947 */ /* 0x004fea000383ffff */
[----:B------:R-:W-:Y:S05]  /*7a40*/  BRA `(.L_x_28) ;  /* 0xffffffa000c07947 */ /* 0x000fea000383ffff */
.L_x_35:
[----:B0-----:R-:W-:-:S04]  /*7a50*/  IMAD.U32 R3, RZ, RZ, UR43 ;  /* 0x0000002bff037e24 */ /* 0x001fc8000f8e00ff */
[----:B------:R0:W1:Y:S03]  /*7a60*/  SYNCS.PHASECHK.TRANS64.TRYWAIT P0, [R3+URZ+0x8], R0 ;  /* 0x00000800030075a7 */ /* 0x000066000800017f */
[----:B-1----:R-:W-:Y:S05]  /*7a70*/  @!P0 NANOSLEEP.SYNCS 0x989680 ;  /* 0x009896800000895d */ /* 0x002fea0003900000 */
[----:B------:R-:W1:Y:S02]  /*7a80*/  @!P0 SYNCS.PHASECHK.TRANS64 P0, [R3+URZ+0x8], R0 ;  /* 0x00000800030085a7 */ /* 0x000e64000800007f */
[----:B-1----:R-:W-:Y:S05]  /*7a90*/  @!P0 BRA `(.L_x_35) ;  /* 0xfffffffc00ec8947 */ /* 0x002fea000383ffff */
[----:B------:R-:W-:Y:S05]  /*7aa0*/  BRA `(.L_x_188) ;  /* 0xffffffa800007947 */ /* 0x000fea000383ffff */
.L_x_168:
[----:B------:R-:W-:Y:S01]  /*7ab0*/  BSSY B1, `(.L_x_189) ;  /* 0x0000006000017945 */ /* 0x000fe20003800000 */
[----:B------:R-:W-:-:S07]  /*7ac0*/  IMAD.MOV.U32 R15, RZ, RZ, -0x1 ;  /* 0xffffffffff0f7424 */ /* 0x000fce00078e00ff */
[----:B-----5:R-:W-:Y:S05]  /*7ad0*/  WARPSYNC.COLLECTIVE R15, `(.L_x_190) ;  /* 0x000000000f0c7348 */ /* 0x020fea0003c00000 */
[----:B------:R-:W-:Y:S02]  /*7ae0*/  ELECT P6, UR62, PT ;  /* 0x00000000003e782f */ /* 0x000fe400038c0000 */
[----:B------:R-:W-:Y:S01]  /*7af0*/  MOV R14, UR62 ;  /* 0x0000003e000e7c02 */ /* 0x000fe20008000f00 */
[----:B-----5:R-:W-:Y:S10]  /*7b00*/  ENDCOLLECTIVE ;  /* 0x000000000000791b */ /* 0x020ff40003800000 */
.L_x_190:
[----:B------:R-:W-:Y:S05]  /*7b10*/  BSYNC B1 ;  /* 0x0000000000017941 */ /* 0x000fea0003800000 */
.L_x_189:
[----:B------:R-:W-:Y:S05]  /*7b20*/  BRA `(.L_x_191) ;  /* 0xfffffff000247947 */ /* 0x000fea000383ffff */
.L_x_171:
[----:B-1----:R1:W2:Y:S02]  /*7b30*/  SYNCS.PHASECHK.TRANS64.TRYWAIT P1, [R13+URZ+0x18], R6 ;  /* 0x000018060d0075a7 */ /* 0x0022a4000802017f */
[----:B--2---:R-:W-:Y:S05]  /*7b40*/  @!P1 NANOSLEEP.SYNCS 0x989680 ;  /* 0x009896800000995d */ /* 0x004fea0003900000 */
[----:B------:R-:W2:Y:S02]  /*7b50*/  @!P1 SYNCS.PHASECHK.TRANS64 P1, [R13+URZ+0x18], R6 ;  /* 0x000018060d0095a7 */ /* 0x000ea4000802007f */
[----:B--2---:R-:W-:Y:S05]  /*7b60*/  @!P1 BRA `(.L_x_171) ;  /* 0xfffffffc00f09947 */ /* 0x004fea000383ffff */
[----:B------:R-:W-:Y:S05]  /*7b70*/  BRA `(.L_x_192) ;  /* 0xfffffff000587947 */ /* 0x000fea000383ffff */
.L_x_180:
[----:B------:R-:W-:Y:S01]  /*7b80*/  BSSY B0, `(.L_x_193) ;  /* 0x0000006000007945 */ /* 0x000fe20003800000 */
[----:B------:R-:W-:-:S07]  /*7b90*/  IMAD.MOV.U32 R15, RZ, RZ, -0x1 ;  /* 0xffffffffff0f7424 */ /* 0x000fce00078e00ff */
[----:B-----5:R-:W-:Y:S05]  /*7ba0*/  WARPSYNC.COLLECTIVE R15, `(.L_x_194) ;  /* 0x000000000f0c7348 */ /* 0x020fea0003c00000 */
[----:B------:R-:W-:Y:S02]  /*7bb0*/  ELECT P6, UR62, PT ;  /* 0x00000000003e782f */ /* 0x000fe400038c0000 */
[----:B------:R-:W-:Y:S01]  /*7bc0*/  MOV R14, UR62 ;  /* 0x0000003e000e7c02 */ /* 0x000fe20008000f00 */
[----:B-----5:R-:W-:Y:S10]  /*7bd0*/  ENDCOLLECTIVE ;  /* 0x000000000000791b */ /* 0x020ff40003800000 */
.L_x_194:
[----:B------:R-:W-:Y:S05]  /*7be0*/  BSYNC B0 ;  /* 0x0000000000007941 */ /* 0x000fea0003800000 */
.L_x_193:
[----:B------:R-:W-:Y:S05]  /*7bf0*/  BRA `(.L_x_195) ;  /* 0xfffffff800c07947 */ /* 0x000fea000383ffff */
.L_x_184:
[----:B0-----:R0:W1:Y:S02]  /*7c00*/  SYNCS.PHASECHK.TRANS64.TRYWAIT P0, [R7+URZ], R2 ;  /* 0x00000002070075a7 */ /* 0x001064000800017f */
[----:B-1----:R-:W-:Y:S05]  /*7c10*/  @!P0 NANOSLEEP.SYNCS 0x989680 ;  /* 0x009896800000895d */ /* 0x002fea0003900000 */
[----:B------:R-:W1:Y:S02]  /*7c20*/  @!P0 SYNCS.PHASECHK.TRANS64 P0, [R7+URZ], R2 ;  /* 0x00000002070085a7 */ /* 0x000e64000800007f */
[----:B-1----:R-:W-:Y:S05]  /*7c30*/  @!P0 BRA `(.L_x_184) ;  /* 0xfffffffc00f08947 */ /* 0x002fea000383ffff */
[----:B------:R-:W-:Y:S05]  /*7c40*/  BRA `(.L_x_196) ;  /* 0xfffffffc00007947 */ /* 0x000fea000383ffff */
.L_x_185:
[----:B0-----:R0:W1:Y:S02]  /*7c50*/  SYNCS.PHASECHK.TRANS64.TRYWAIT P0, [R4+URZ], R3 ;  /* 0x00000003040075a7 */ /* 0x001064000800017f */
[----:B-1----:R-:W-:Y:S05]  /*7c60*/  @!P0 NANOSLEEP.SYNCS 0x989680 ;  /* 0x009896800000895d */ /* 0x002fea0003900000 */
[----:B------:R-:W1:Y:S02]  /*7c70*/  @!P0 SYNCS.PHASECHK.TRANS64 P0, [R4+URZ], R3 ;  /* 0x00000003040085a7 */ /* 0x000e64000800007f */
[----:B-1----:R-:W-:Y:S05]  /*7c80*/  @!P0 BRA `(.L_x_185) ;  /* 0xfffffffc00f08947 */ /* 0x002fea000383ffff */
[----:B------:R-:W-:Y:S05]  /*7c90*/  BRA `(.L_x_197) ;  /* 0xfffffffc00087947 */ /* 0x000fea000383ffff */
.L_x_198:
[----:B------:R-:W-:-:S00]  /*7ca0*/  BRA `(.L_x_198) ;  /* 0xfffffffc00fc7947 */ /* 0x000fc0000383ffff */
[----:B------:R-:W-:-:S00]  /*7cb0*/  NOP ;  /* 0x0000000000007918 */ /* 0x000fc00000000000 */
        /* <DEDUP_REMOVED lines=12> */
.L_x_199:


//--------------------- .nv.global.init           --------------------------
	.section	.nv.global.init,"aw",@progbits
.nv.global.init:
	.type		$str$22,@object
	.size		$str$22,($str$23 - $str$22)
$str$22:
        /*0000*/ 	.byte	0x6b, 0x5f, 0x74, 0x69, 0x6c, 0x65, 0x5f, 0x63, 0x6f, 0x75, 0x6e, 0x74, 0x20, 0x3e, 0x3d, 0x20
        /*0010*/ 	.byte	0x31, 0x00
	.type		$str$23,@object
	.size		$str$23,(__unnamed_1 - $str$23)
$str$23:
        /*0012*/ 	.byte	0x2f, 0x74, 0x6d, 0x70, 0x2f, 0x63, 0x75, 0x74, 0x6c, 0x61, 0x73, 0x73, 0x5f, 0x73, 0x77, 0x65
        /*0022*/ 	.byte	0x65, 0x70, 0x5f, 0x73, 0x72, 0x63, 0x2f, 0x69, 0x6e, 0x63, 0x6c, 0x75, 0x64, 0x65, 0x2f, 0x63
        /*0032*/ 	.byte	0x75, 0x74, 0x6c, 0x61, 0x73, 0x73, 0x2f, 0x67, 0x65, 0x6d, 0x6d, 0x2f, 0x63, 0x6f, 0x6c, 0x6c
        /*0042*/ 	.byte	0x65, 0x63, 0x74, 0x69, 0x76, 0x65, 0x2f, 0x73, 0x6d, 0x39, 0x30, 0x5f, 0x6d, 0x6d, 0x61, 0x5f
        /*0052*/ 	.byte	0x74, 0x6d, 0x61, 0x5f, 0x67, 0x6d, 0x6d, 0x61, 0x5f, 0x73, 0x73, 0x5f, 0x77, 0x61, 0x72, 0x70
        /*0062*/ 	.byte	0x73, 0x70, 0x65, 0x63, 0x69, 0x61, 0x6c, 0x69, 0x7a, 0x65, 0x64, 0x2e, 0x68, 0x70, 0x70, 0x00
	.type		__unnamed_1,@object
	.size		__unnamed_1,(.L_0 - __unnamed_1)
__unnamed_1:
        /*0072*/ 	.byte	0x76, 0x6f, 0x69, 0x64, 0x20, 0x63, 0x75, 0x74, 0x6c, 0x61, 0x73, 0x73, 0x3a, 0x3a, 0x67, 0x65
        /* <DEDUP_REMOVED lines=177> */
        /*0b92*/ 	.byte	0x69, 0x74, 0x79, 0x5d, 0x00
.L_0:


//--------------------- .nv.shared._ZN7cutlass13device_kernelINS_4gemm6kernel13GemmUniversalIN4cute5tupleIJiiiiEEENS1_10collective13CollectiveMmaINS1_34MainloopSm90TmaGmmaWarpSpecializedILi3ENS5_IJNS4_1CILi2EEENSA_ILi1EEESC_EEENS1_32KernelTmaWarpSpecializedPingpongEEENS5_IJNSA_ILi64EEENSA_ILi128EEENSA_ILi32EEEEEENS_10tfloat32_tENS5_IJlSC_lEEESK_SL_NS4_8TiledMMAINS4_8MMA_AtomIJNS4_4SM904GMMA30MMA_64x128x8_F32TF32TF32_SS_TNILNSP_7ScaleInE1ELSR_1EEEEEENS4_6LayoutINS5_IJSC_SC_SC_EEENS5_IJNSA_ILi0EEESW_SW_EEEEENS5_IJNS4_10UnderscoreESZ_SZ_EEEEENS4_13SM90_TMA_LOADENS4_14ComposedLayoutINS4_7SwizzleILi3ELi4ELi3EEENS4_18smem_ptr_flag_bitsILi32EEENSU_INS5_IJNSA_ILi8EEESI_EEENS5_IJSI_SC_EEEEEEEvNS4_8identityENS4_23SM90_TMA_LOAD_MULTICASTES1C_vS1D_EENS_8epilogue10collective6detail29Sm90TmaWarpSpecializedAdapterINS1H_15DefaultEpilogueISK_SL_SL_NS1G_6thread17LinearCombinationISK_Li1EffLNS1L_9ScaleType4KindE0ELNS_15FloatRoundStyleE2ESK_EENS1_15EpilogueDefaultEEEEEvvEEEEvNT_6ParamsE --------------------------
	.section	.nv.shared._ZN7cutlass13device_kernelINS_4gemm6kernel13GemmUniversalIN4cute5tupleIJiiiiEEENS1_10collective13CollectiveMmaINS1_34MainloopSm90TmaGmmaWarpSpecializedILi3ENS5_IJNS4_1CILi2EEENSA_ILi1EEESC_EEENS1_32KernelTmaWarpSpecializedPingpongEEENS5_IJNSA_ILi64EEENSA_ILi128EEENSA_ILi32EEEEEENS_10tfloat32_tENS5_IJlSC_lEEESK_SL_NS4_8TiledMMAINS4_8MMA_AtomIJNS4_4SM904GMMA30MMA_64x128x8_F32TF32TF32_SS_TNILNSP_7ScaleInE1ELSR_1EEEEEENS4_6LayoutINS5_IJSC_SC_SC_EEENS5_IJNSA_ILi0EEESW_SW_EEEEENS5_IJNS4_10UnderscoreESZ_SZ_EEEEENS4_13SM90_TMA_LOADENS4_14ComposedLayoutINS4_7SwizzleILi3ELi4ELi3EEENS4_18smem_ptr_flag_bitsILi32EEENSU_INS5_IJNSA_ILi8EEESI_EEENS5_IJSI_SC_EEEEEEEvNS4_8identityENS4_23SM90_TMA_LOAD_MULTICASTES1C_vS1D_EENS_8epilogue10collective6detail29Sm90TmaWarpSpecializedAdapterINS1H_15DefaultEpilogueISK_SL_SL_NS1G_6thread17LinearCombinationISK_Li1EffLNS1L_9ScaleType4KindE0ELNS_15FloatRoundStyleE2ESK_EENS1_15EpilogueDefaultEEEEEvvEEEEvNT_6ParamsE,"aw",@nobits
	.sectionflags	@""
	.align	16
	.zero		1024


//--------------------- .nv.shared.reserved.0     --------------------------
	.section	.nv.shared.reserved.0,"aw",@nobits
	.weak		__nv_reservedSMEM_offset_0_alias
	.size		__nv_reservedSMEM_offset_0_alias, 0, 0
	.other		__nv_reservedSMEM_offset_0_alias,@"STO_CUDA_RESERVED_SHARED STV_DEFAULT"
__nv_reservedSMEM_offset_0_alias:
	.zero		0


//--------------------- .nv.global                --------------------------
	.section	.nv.global,"aw",@nobits
.nv.global:
	.type		_ZN39_INTERNAL_8ab54337_4_k_cu_78b94718_67044cute1_E,@object
	.size		_ZN39_INTERNAL_8ab54337_4_k_cu_78b94718_67044cute1_E,(_ZN39_INTERNAL_8ab54337_4_k_cu_78b94718_67044cuda3std3__45__cpo6cbeginE - _ZN39_INTERNAL_8ab54337_4_k_cu_78b94718_67044cute1_E)
_ZN39_INTERNAL_8ab54337_4_k_cu_78b94718_67044cute1_E:
	.zero		1
	.type		_ZN39_INTERNAL_8ab54337_4_k_cu_78b94718_67044cuda3std3__45__cpo6cbeginE,@object
	.size		_ZN39_INTERNAL_8ab54337_4_k_cu_78b94718_67044cuda3std3__45__cpo6cbeginE,(_ZN39_INTERNAL_8ab54337_4_k_cu_78b94718_67044cuda3std3__48in_placeE - _ZN39_INTERNAL_8ab54337_4_k_cu_78b94718_67044cuda3std3__45__cpo6cbeginE)
_ZN39_INTERNAL_8ab54337_4_k_cu_78b94718_67044cuda3std3__45__cpo6cbeginE:
	.zero		1
	.type		_ZN39_INTERNAL_8ab54337_4_k_cu_78b94718_67044cuda3std3__48in_placeE,@object
	.size		_ZN39_INTERNAL_8ab54337_4_k_cu_78b94718_67044cuda3std3__48in_placeE,(_ZN39_INTERNAL_8ab54337_4_k_cu_78b94718_67044cuda3std6ranges3__45__cpo9iter_moveE - _ZN39_INTERNAL_8ab54337_4_k_cu_78b94718_67044cuda3std3__48in_placeE)
_ZN39_INTERNAL_8ab54337_4_k_cu_78b94718_67044cuda3std3__48in_placeE:
	.zero		1
	.type		_ZN39_INTERNAL_8ab54337_4_k_cu_78b94718_67044cuda3std6ranges3__45__cpo9iter_moveE,@object
	.size		_ZN39_INTERNAL_8ab54337_4_k_cu_78b94718_67044cuda3std6ranges3__45__cpo9iter_moveE,(_ZN39_INTERNAL_8ab54337_4_k_cu_78b94718_67044cuda3std3__45__cpo5beginE - _ZN39_INTERNAL_8ab54337_4_k_cu_78b94718_67044cuda3std6ranges3__45__cpo9iter_moveE)
_ZN39_INTERNAL_8ab54337_4_k_cu_78b94718_67044cuda3std6ranges3__45__cpo9iter_moveE:
	.zero		1
	.type		_ZN39_INTERNAL_8ab54337_4_k_cu_78b94718_67044cuda3std3__45__cpo5beginE,@object
	.size		_ZN39_INTERNAL_8ab54337_4_k_cu_78b94718_67044cuda3std3__45__cpo5beginE,(_ZN39_INTERNAL_8ab54337_4_k_cu_78b94718_67044cuda3std3__441_GLOBAL__N__8ab54337_4_k_cu_78b94718_67046ignoreE - _ZN39_INTERNAL_8ab54337_4_k_cu_78b94718_67044cuda3std3__45__cpo5beginE)
_ZN39_INTERNAL_8ab54337_4_k_cu_78b94718_67044cuda3std3__45__cpo5beginE:
	.zero		1
	.type		_ZN39_INTERNAL_8ab54337_4_k_cu_78b94718_67044cuda3std3__441_GLOBAL__N__8ab54337_4_k_cu_78b94718_67046ignoreE,@object
	.size		_ZN39_INTERNAL_8ab54337_4_k_cu_78b94718_67044cuda3std3__441_GLOBAL__N__8ab54337_4_k_cu_78b94718_67046ignoreE,(_ZN39_INTERNAL_8ab54337_4_k_cu_78b94718_67044cute7productE - _ZN39_INTERNAL_8ab54337_4_k_cu_78b94718_67044cuda3std3__441_GLOBAL__N__8ab54337_4_k_cu_78b94718_67046ignoreE)
_ZN39_INTERNAL_8ab54337_4_k_cu_78b94718_67044cuda3std3__441_GLOBAL__N__8ab54337_4_k_cu_78b94718_67046ignoreE:
	.zero		1
	.type		_ZN39_INTERNAL_8ab54337_4_k_cu_78b94718_67044cute7productE,@object
	.size		_ZN39_INTERNAL_8ab54337_4_k_cu_78b94718_67044cute7productE,(_ZN39_INTERNAL_8ab54337_4_k_cu_78b94718_67044cuda3std3__45__cpo3endE - _ZN39_INTERNAL_8ab54337_4_k_cu_78b94718_67044cute7productE)
_ZN39_INTERNAL_8ab54337_4_k_cu_78b94718_67044cute7productE:
	.zero		1
	.type		_ZN39_INTERNAL_8ab54337_4_k_cu_78b94718_67044cuda3std3__45__cpo3endE,@object
	.size		_ZN39_INTERNAL_8ab54337_4_k_cu_78b94718_67044cuda3std3__45__cpo3endE,(_ZN39_INTERNAL_8ab54337_4_k_cu_78b94718_67044cuda3std3__419piecewise_constructE - _ZN39_INTERNAL_8ab54337_4_k_cu_78b94718_67044cuda3std3__45__cpo3endE)
_ZN39_INTERNAL_8ab54337_4_k_cu_78b94718_67044cuda3std3__45__cpo3endE:
	.zero		1
	.type		_ZN39_INTERNAL_8ab54337_4_k_cu_78b94718_67044cuda3std3__419piecewise_constructE,@object
	.size		_ZN39_INTERNAL_8ab54337_4_k_cu_78b94718_67044cuda3std3__419piecewise_constructE,(_ZN39_INTERNAL_8ab54337_4_k_cu_78b94718_67044cuda3std3__45__cpo4cendE - _ZN39_INTERNAL_8ab54337_4_k_cu_78b94718_67044cuda3std3__419piecewise_constructE)
_ZN39_INTERNAL_8ab54337_4_k_cu_78b94718_67044cuda3std3__419piecewise_constructE:
	.zero		1
	.type		_ZN39_INTERNAL_8ab54337_4_k_cu_78b94718_67044cuda3std3__45__cpo4cendE,@object
	.size		_ZN39_INTERNAL_8ab54337_4_k_cu_78b94718_67044cuda3std3__45__cpo4cendE,(_ZN39_INTERNAL_8ab54337_4_k_cu_78b94718_67044cuda3std6ranges3__45__cpo4swapE - _ZN39_INTERNAL_8ab54337_4_k_cu_78b94718_67044cuda3std3__45__cpo4cendE)
_ZN39_INTERNAL_8ab54337_4_k_cu_78b94718_67044cuda3std3__45__cpo4cendE:
	.zero		1
	.type		_ZN39_INTERNAL_8ab54337_4_k_cu_78b94718_67044cuda3std6ranges3__45__cpo4swapE,@object
	.size		_ZN39_INTERNAL_8ab54337_4_k_cu_78b94718_67044cuda3std6ranges3__45__cpo4swapE,(.L_8 - _ZN39_INTERNAL_8ab54337_4_k_cu_78b94718_67044cuda3std6ranges3__45__cpo4swapE)
_ZN39_INTERNAL_8ab54337_4_k_cu_78b94718_67044cuda3std6ranges3__45__cpo4swapE:
	.zero		1
.L_8:


//--------------------- .nv.constant0._ZN7cutlass13device_kernelINS_4gemm6kernel13GemmUniversalIN4cute5tupleIJiiiiEEENS1_10collective13CollectiveMmaINS1_34MainloopSm90TmaGmmaWarpSpecializedILi3ENS5_IJNS4_1CILi2EEENSA_ILi1EEESC_EEENS1_32KernelTmaWarpSpecializedPingpongEEENS5_IJNSA_ILi64EEENSA_ILi128EEENSA_ILi32EEEEEENS_10tfloat32_tENS5_IJlSC_lEEESK_SL_NS4_8TiledMMAINS4_8MMA_AtomIJNS4_4SM904GMMA30MMA_64x128x8_F32TF32TF32_SS_TNILNSP_7ScaleInE1ELSR_1EEEEEENS4_6LayoutINS5_IJSC_SC_SC_EEENS5_IJNSA_ILi0EEESW_SW_EEEEENS5_IJNS4_10UnderscoreESZ_SZ_EEEEENS4_13SM90_TMA_LOADENS4_14ComposedLayoutINS4_7SwizzleILi3ELi4ELi3EEENS4_18smem_ptr_flag_bitsILi32EEENSU_INS5_IJNSA_ILi8EEESI_EEENS5_IJSI_SC_EEEEEEEvNS4_8identityENS4_23SM90_TMA_LOAD_MULTICASTES1C_vS1D_EENS_8epilogue10collective6detail29Sm90TmaWarpSpecializedAdapterINS1H_15DefaultEpilogueISK_SL_SL_NS1G_6thread17LinearCombinationISK_Li1EffLNS1L_9ScaleType4KindE0ELNS_15FloatRoundStyleE2ESK_EENS1_15EpilogueDefaultEEEEEvvEEEEvNT_6ParamsE --------------------------
	.section	.nv.constant0._ZN7cutlass13device_kernelINS_4gemm6kernel13GemmUniversalIN4cute5tupleIJiiiiEEENS1_10collective13CollectiveMmaINS1_34MainloopSm90TmaGmmaWarpSpecializedILi3ENS5_IJNS4_1CILi2EEENSA_ILi1EEESC_EEENS1_32KernelTmaWarpSpecializedPingpongEEENS5_IJNSA_ILi64EEENSA_ILi128EEENSA_ILi32EEEEEENS_10tfloat32_tENS5_IJlSC_lEEESK_SL_NS4_8TiledMMAINS4_8MMA_AtomIJNS4_4SM904GMMA30MMA_64x128x8_F32TF32TF32_SS_TNILNSP_7ScaleInE1ELSR_1EEEEEENS4_6LayoutINS5_IJSC_SC_SC_EEENS5_IJNSA_ILi0EEESW_SW_EEEEENS5_IJNS4_10UnderscoreESZ_SZ_EEEEENS4_13SM90_TMA_LOADENS4_14ComposedLayoutINS4_7SwizzleILi3ELi4ELi3EEENS4_18smem_ptr_flag_bitsILi32EEENSU_INS5_IJNSA_ILi8EEESI_EEENS5_IJSI_SC_EEEEEEEvNS4_8identityENS4_23SM90_TMA_LOAD_MULTICASTES1C_vS1D_EENS_8epilogue10collective6detail29Sm90TmaWarpSpecializedAdapterINS1H_15DefaultEpilogueISK_SL_SL_NS1G_6thread17LinearCombinationISK_Li1EffLNS1L_9ScaleType4KindE0ELNS_15FloatRoundStyleE2ESK_EENS1_15EpilogueDefaultEEEEEvvEEEEvNT_6ParamsE,"a",@progbits
	.sectionflags	@""
	.align	4
.nv.constant0._ZN7cutlass13device_kernelINS_4gemm6kernel13GemmUniversalIN4cute5tupleIJiiiiEEENS1_10collective13CollectiveMmaINS1_34MainloopSm90TmaGmmaWarpSpecializedILi3ENS5_IJNS4_1CILi2EEENSA_ILi1EEESC_EEENS1_32KernelTmaWarpSpecializedPingpongEEENS5_IJNSA_ILi64EEENSA_ILi128EEENSA_ILi32EEEEEENS_10tfloat32_tENS5_IJlSC_lEEESK_SL_NS4_8TiledMMAINS4_8MMA_AtomIJNS4_4SM904GMMA30MMA_64x128x8_F32TF32TF32_SS_TNILNSP_7ScaleInE1ELSR_1EEEEEENS4_6LayoutINS5_IJSC_SC_SC_EEENS5_IJNSA_ILi0EEESW_SW_EEEEENS5_IJNS4_10UnderscoreESZ_SZ_EEEEENS4_13SM90_TMA_LOADENS4_14ComposedLayoutINS4_7SwizzleILi3ELi4ELi3EEENS4_18smem_ptr_flag_bitsILi32EEENSU_INS5_IJNSA_ILi8EEESI_EEENS5_IJSI_SC_EEEEEEEvNS4_8identityENS4_23SM90_TMA_LOAD_MULTICASTES1C_vS1D_EENS_8epilogue10collective6detail29Sm90TmaWarpSpecializedAdapterINS1H_15DefaultEpilogueISK_SL_SL_NS1G_6thread17LinearCombinationISK_Li1EffLNS1L_9ScaleType4KindE0ELNS_15FloatRoundStyleE2ESK_EENS1_15EpilogueDefaultEEEEEvvEEEEvNT_6ParamsE:
	.zero		1664


//--------------------- SYMBOLS --------------------------

	.type		.nv.reservedSmem.offset0,@object
	.size		.nv.reservedSmem.offset0,0x4
	.type		__assertfail,@function
